	.target	sm_90a

	.elftype	@"ET_EXEC"


//--------------------- .note.nv.tkinfo           --------------------------
	.section	.note.nv.tkinfo,"",@"SHT_NOTE"
	.sectionflags	@"SHF_NOTE_NV_TKINFO"
	.tkinfo
        /*0018*/ 	.word	0x00000002
        /*0030*/ 	.string	""
        /*0030*/ 	.string	"ptxas"
        /*0030*/ 	.string	"Cuda compilation tools, release 13.0, V13.0.88"
        /*0030*/ 	.string	"Build cuda_13.0.r13.0/compiler.36424714_0"
        /*0030*/ 	.string	"-arch sm_90a -m 64 "



//--------------------- .note.nv.cuinfo           --------------------------
	.section	.note.nv.cuinfo,"",@"SHT_NOTE"
	.sectionflags	@"SHF_NOTE_NV_CUINFO"
        /*0018*/ 	.short	0x0002
        /*001a*/ 	.short	0x005a
        /*001c*/ 	.short	0x0082
	.zero		2


//--------------------- .nv.info                  --------------------------
	.section	.nv.info,"",@"SHT_CUDA_INFO"
	.align	4


	//----- nvinfo : EIATTR_REGCOUNT
	.align		4
        /*0000*/ 	.byte	0x04, 0x2f
        /*0002*/ 	.short	(.L_15 - .L_14)
	.align		4
.L_14:
        /*0004*/ 	.word	index@(_ZN7cutlass13device_kernelINS_4gemm6kernel13GemmUniversalIN4cute5tupleIJiiiiEEENS1_10collective13CollectiveMmaINS1_34MainloopSm90TmaGmmaWarpSpecializedILi9ENS5_IJNS4_1CILi1EEESB_SB_EEENS1_35KernelTmaWarpSpecializedCooperativeEEENS5_IJNSA_ILi128EEENSA_ILi256EEENSA_ILi32EEEEEENS_6half_tENS5_IJlSB_lEEESJ_SK_NS4_8TiledMMAINS4_8MMA_AtomIJNS4_4SM904GMMA26MMA_64x256x16_F32F16F16_SSILNSO_5MajorE0ELSQ_0ELNSO_7ScaleInE1ELSR_1EEEEEENS4_6LayoutINS5_IJNSA_ILi2EEESB_SB_EEENS5_IJSB_NSA_ILi0EEESX_EEEEENS5_IJNS4_10UnderscoreES10_S10_EEEEENS4_13SM90_TMA_LOADENS4_14ComposedLayoutINS4_7SwizzleILi2ELi4ELi3EEENS4_18smem_ptr_flag_bitsILi16EEENSU_INS5_IJNSA_ILi8EEESH_EEENS5_IJSH_SB_EEEEEEEvNS4_8identityES13_S1D_vS1E_EENS_8epilogue10collective6detail29Sm90TmaWarpSpecializedAdapterINS1H_15DefaultEpilogueISJ_SK_SK_NS1G_6thread17LinearCombinationISJ_Li1EffLNS1L_9ScaleType4KindE0ELNS_15FloatRoundStyleE2ESJ_EENS1_15EpilogueDefaultEEEEEvvEEEEvNT_6ParamsE)
        /*0008*/ 	.word	0x000000a8


	//----- nvinfo : EIATTR_FRAME_SIZE
	.align		4
.L_15:
        /*000c*/ 	.byte	0x04, 0x11
        /*000e*/ 	.short	(.L_17 - .L_16)
	.align		4
.L_16:
        /*0010*/ 	.word	index@(_ZN7cutlass13device_kernelINS_4gemm6kernel13GemmUniversalIN4cute5tupleIJiiiiEEENS1_10collective13CollectiveMmaINS1_34MainloopSm90TmaGmmaWarpSpecializedILi9ENS5_IJNS4_1CILi1EEESB_SB_EEENS1_35KernelTmaWarpSpecializedCooperativeEEENS5_IJNSA_ILi128EEENSA_ILi256EEENSA_ILi32EEEEEENS_6half_tENS5_IJlSB_lEEESJ_SK_NS4_8TiledMMAINS4_8MMA_AtomIJNS4_4SM904GMMA26MMA_64x256x16_F32F16F16_SSILNSO_5MajorE0ELSQ_0ELNSO_7ScaleInE1ELSR_1EEEEEENS4_6LayoutINS5_IJNSA_ILi2EEESB_SB_EEENS5_IJSB_NSA_ILi0EEESX_EEEEENS5_IJNS4_10UnderscoreES10_S10_EEEEENS4_13SM90_TMA_LOADENS4_14ComposedLayoutINS4_7SwizzleILi2ELi4ELi3EEENS4_18smem_ptr_flag_bitsILi16EEENSU_INS5_IJNSA_ILi8EEESH_EEENS5_IJSH_SB_EEEEEEEvNS4_8identityES13_S1D_vS1E_EENS_8epilogue10collective6detail29Sm90TmaWarpSpecializedAdapterINS1H_15DefaultEpilogueISJ_SK_SK_NS1G_6thread17LinearCombinationISJ_Li1EffLNS1L_9ScaleType4KindE0ELNS_15FloatRoundStyleE2ESJ_EENS1_15EpilogueDefaultEEEEEvvEEEEvNT_6ParamsE)
        /*0014*/ 	.word	0x00000000


	//----- nvinfo : EIATTR_MIN_STACK_SIZE
	.align		4
.L_17:
        /*0018*/ 	.byte	0x04, 0x12
        /*001a*/ 	.short	(.L_19 - .L_18)
	.align		4
.L_18:
        /*001c*/ 	.word	index@(_ZN7cutlass13device_kernelINS_4gemm6kernel13GemmUniversalIN4cute5tupleIJiiiiEEENS1_10collective13CollectiveMmaINS1_34MainloopSm90TmaGmmaWarpSpecializedILi9ENS5_IJNS4_1CILi1EEESB_SB_EEENS1_35KernelTmaWarpSpecializedCooperativeEEENS5_IJNSA_ILi128EEENSA_ILi256EEENSA_ILi32EEEEEENS_6half_tENS5_IJlSB_lEEESJ_SK_NS4_8TiledMMAINS4_8MMA_AtomIJNS4_4SM904GMMA26MMA_64x256x16_F32F16F16_SSILNSO_5MajorE0ELSQ_0ELNSO_7ScaleInE1ELSR_1EEEEEENS4_6LayoutINS5_IJNSA_ILi2EEESB_SB_EEENS5_IJSB_NSA_ILi0EEESX_EEEEENS5_IJNS4_10UnderscoreES10_S10_EEEEENS4_13SM90_TMA_LOADENS4_14ComposedLayoutINS4_7SwizzleILi2ELi4ELi3EEENS4_18smem_ptr_flag_bitsILi16EEENSU_INS5_IJNSA_ILi8EEESH_EEENS5_IJSH_SB_EEEEEEEvNS4_8identityES13_S1D_vS1E_EENS_8epilogue10collective6detail29Sm90TmaWarpSpecializedAdapterINS1H_15DefaultEpilogueISJ_SK_SK_NS1G_6thread17LinearCombinationISJ_Li1EffLNS1L_9ScaleType4KindE0ELNS_15FloatRoundStyleE2ESJ_EENS1_15EpilogueDefaultEEEEEvvEEEEvNT_6ParamsE)
        /*0020*/ 	.word	0x00000000
.L_19:


//--------------------- .nv.compat                --------------------------
	.section	.nv.compat,"",@"SHT_CUDA_COMPAT_INFO"
	.align	4
        /*0000*/ 	.byte	0x02, 0x09, 0x01, 0x00, 0x02, 0x02, 0x04, 0x00, 0x02, 0x05, 0x05, 0x00, 0x03, 0x07, 0x01, 0x01
        /*0010*/ 	.byte	0x02, 0x03, 0x01, 0x00, 0x02, 0x06, 0x01, 0x00, 0x04, 0x0b, 0x08, 0x00, 0x00, 0x00, 0x00, 0x00
        /*0020*/ 	.byte	0x00, 0x00, 0x00, 0x00


//--------------------- .nv.info._ZN7cutlass13device_kernelINS_4gemm6kernel13GemmUniversalIN4cute5tupleIJiiiiEEENS1_10collective13CollectiveMmaINS1_34MainloopSm90TmaGmmaWarpSpecializedILi9ENS5_IJNS4_1CILi1EEESB_SB_EEENS1_35KernelTmaWarpSpecializedCooperativeEEENS5_IJNSA_ILi128EEENSA_ILi256EEENSA_ILi32EEEEEENS_6half_tENS5_IJlSB_lEEESJ_SK_NS4_8TiledMMAINS4_8MMA_AtomIJNS4_4SM904GMMA26MMA_64x256x16_F32F16F16_SSILNSO_5MajorE0ELSQ_0ELNSO_7ScaleInE1ELSR_1EEEEEENS4_6LayoutINS5_IJNSA_ILi2EEESB_SB_EEENS5_IJSB_NSA_ILi0EEESX_EEEEENS5_IJNS4_10UnderscoreES10_S10_EEEEENS4_13SM90_TMA_LOADENS4_14ComposedLayoutINS4_7SwizzleILi2ELi4ELi3EEENS4_18smem_ptr_flag_bitsILi16EEENSU_INS5_IJNSA_ILi8EEESH_EEENS5_IJSH_SB_EEEEEEEvNS4_8identityES13_S1D_vS1E_EENS_8epilogue10collective6detail29Sm90TmaWarpSpecializedAdapterINS1H_15DefaultEpilogueISJ_SK_SK_NS1G_6thread17LinearCombinationISJ_Li1EffLNS1L_9ScaleType4KindE0ELNS_15FloatRoundStyleE2ESJ_EENS1_15EpilogueDefaultEEEEEvvEEEEvNT_6ParamsE --------------------------
	.section	.nv.info._ZN7cutlass13device_kernelINS_4gemm6kernel13GemmUniversalIN4cute5tupleIJiiiiEEENS1_10collective13CollectiveMmaINS1_34MainloopSm90TmaGmmaWarpSpecializedILi9ENS5_IJNS4_1CILi1EEESB_SB_EEENS1_35KernelTmaWarpSpecializedCooperativeEEENS5_IJNSA_ILi128EEENSA_ILi256EEENSA_ILi32EEEEEENS_6half_tENS5_IJlSB_lEEESJ_SK_NS4_8TiledMMAINS4_8MMA_AtomIJNS4_4SM904GMMA26MMA_64x256x16_F32F16F16_SSILNSO_5MajorE0ELSQ_0ELNSO_7ScaleInE1ELSR_1EEEEEENS4_6LayoutINS5_IJNSA_ILi2EEESB_SB_EEENS5_IJSB_NSA_ILi0EEESX_EEEEENS5_IJNS4_10UnderscoreES10_S10_EEEEENS4_13SM90_TMA_LOADENS4_14ComposedLayoutINS4_7SwizzleILi2ELi4ELi3EEENS4_18smem_ptr_flag_bitsILi16EEENSU_INS5_IJNSA_ILi8EEESH_EEENS5_IJSH_SB_EEEEEEEvNS4_8identityES13_S1D_vS1E_EENS_8epilogue10collective6detail29Sm90TmaWarpSpecializedAdapterINS1H_15DefaultEpilogueISJ_SK_SK_NS1G_6thread17LinearCombinationISJ_Li1EffLNS1L_9ScaleType4KindE0ELNS_15FloatRoundStyleE2ESJ_EENS1_15EpilogueDefaultEEEEEvvEEEEvNT_6ParamsE,"",@"SHT_CUDA_INFO"
	.sectionflags	@""
	.align	4


	//----- nvinfo : EIATTR_CUDA_API_VERSION
	.align		4
        /*0000*/ 	.byte	0x04, 0x37
        /*0002*/ 	.short	(.L_21 - .L_20)
.L_20:
        /*0004*/ 	.word	0x00000082


	//----- nvinfo : EIATTR_KPARAM_INFO
	.align		4
.L_21:
        /*0008*/ 	.byte	0x04, 0x17
        /*000a*/ 	.short	(.L_23 - .L_22)
.L_22:
        /*000c*/ 	.word	0x00000000
        /*0010*/ 	.short	0x0000
        /*0012*/ 	.short	0x0070
        /*0014*/ 	.byte	0x00, 0xf0, 0x01, 0x10


	//----- nvinfo : EIATTR_SPARSE_MMA_MASK
	.align		4
.L_23:
        /*0018*/ 	.byte	0x03, 0x50
        /*001a*/ 	.short	0x0000


	//----- nvinfo : EIATTR_MAXREG_COUNT
	.align		4
        /*001c*/ 	.byte	0x03, 0x1b
        /*001e*/ 	.short	0x00a8


	//----- nvinfo : EIATTR_NUM_BARRIERS
	.align		4
        /*0020*/ 	.byte	0x02, 0x4c
        /*0022*/ 	.byte	0x01
	.zero		1


	//----- nvinfo : EIATTR_EXTERNS
	.align		4
        /*0024*/ 	.byte	0x04, 0x0f
        /*0026*/ 	.short	(.L_25 - .L_24)


	//   ....[0]....
	.align		4
.L_24:
        /*0028*/ 	.word	index@(__assertfail)


	//----- nvinfo : EIATTR_MERCURY_ISA_VERSION
	.align		4
.L_25:
        /*002c*/ 	.byte	0x03, 0x5f
        /*002e*/ 	.short	0x0101


	//----- nvinfo : EIATTR_INT_WARP_WIDE_INSTR_OFFSETS
	.align		4
        /*0030*/ 	.byte	0x04, 0x31
        /*0032*/ 	.short	(.L_27 - .L_26)


	//   ....[0]....
.L_26:
        /*0034*/ 	.word	0x00000480


	//   ....[1]....
        /*0038*/ 	.word	0x000004b0


	//   ....[2]....
        /*003c*/ 	.word	0x00000590


	//----- nvinfo : EIATTR_COOP_GROUP_MASK_REGIDS
	.align		4
.L_27:
        /*0040*/ 	.byte	0x04, 0x29
        /*0042*/ 	.short	(.L_29 - .L_28)


	//   ....[0]....
.L_28:
        /*0044*/ 	.word	0xffffffff


	//   ....[1]....
        /*0048*/ 	.word	0xffffffff


	//   ....[2]....
        /*004c*/ 	.word	0xffffffff


	//   ....[3]....
        /*0050*/ 	.word	0xffffffff


	//   ....[4]....
        /*0054*/ 	.word	0xffffffff


	//----- nvinfo : EIATTR_COOP_GROUP_INSTR_OFFSETS
	.align		4
.L_29:
        /*0058*/ 	.byte	0x04, 0x28
        /*005a*/ 	.short	(.L_31 - .L_30)


	//   ....[0]....
.L_30:
        /*005c*/ 	.word	0x00000060


	//   ....[1]....
        /*0060*/ 	.word	0x00000070


	//   ....[2]....
        /*0064*/ 	.word	0x00000130


	//   ....[3]....
        /*0068*/ 	.word	0x00000390


	//   ....[4]....
        /*006c*/ 	.word	0x00001040


	//----- nvinfo : EIATTR_REG_RECONFIG
	.align		4
.L_31:
        /*0070*/ 	.byte	0x01, 0x54
	.zero		2


	//----- nvinfo : EIATTR_SYSCALL_OFFSETS
	.align		4
        /*0074*/ 	.byte	0x04, 0x46
        /*0076*/ 	.short	(.L_33 - .L_32)


	//   ....[0]....
.L_32:
        /*0078*/ 	.word	0x00001200


	//----- nvinfo : EIATTR_MBARRIER_INSTR_OFFSETS
	.align		4
.L_33:
        /*007c*/ 	.byte	0x04, 0x39
        /*007e*/ 	.short	(.L_35 - .L_34)


	//   ....[0]....
.L_34:
        /*0080*/ 	.word	0x00000250
        /*0084*/ 	.word	0x000000ff
        /*0088*/ 	.word	0x00000000
        /*008c*/ 	.short	0x0100
        /*008e*/ 	.byte	0x08
	.zero		1


	//   ....[1]....
        /*0090*/ 	.word	0x00000260
        /*0094*/ 	.word	0x000000ff
        /*0098*/ 	.word	0x00000048
        /*009c*/ 	.short	0x0100
        /*009e*/ 	.byte	0x08
	.zero		1


	//   ....[2]....
        /*00a0*/ 	.word	0x00000270
        /*00a4*/ 	.word	0x000000ff
        /*00a8*/ 	.word	0x00000008
        /*00ac*/ 	.short	0x0100
        /*00ae*/ 	.byte	0x08
	.zero		1


	//   ....[3]....
        /*00b0*/ 	.word	0x00000280
        /*00b4*/ 	.word	0x000000ff
        /*00b8*/ 	.word	0x00000050
        /*00bc*/ 	.short	0x0100
        /*00be*/ 	.byte	0x08
	.zero		1


	//   ....[4]....
        /*00c0*/ 	.word	0x00000290
        /*00c4*/ 	.word	0x000000ff
        /*00c8*/ 	.word	0x00000010
        /*00cc*/ 	.short	0x0100
        /*00ce*/ 	.byte	0x08
	.zero		1


	//   ....[5]....
        /*00d0*/ 	.word	0x000002a0
        /*00d4*/ 	.word	0x000000ff
        /*00d8*/ 	.word	0x00000058
        /*00dc*/ 	.short	0x0100
        /*00de*/ 	.byte	0x08
	.zero		1


	//   ....[6]....
        /*00e0*/ 	.word	0x000002b0
        /*00e4*/ 	.word	0x000000ff
        /*00e8*/ 	.word	0x00000018
        /*00ec*/ 	.short	0x0100
        /*00ee*/ 	.byte	0x08
	.zero		1


	//   ....[7]....
        /*00f0*/ 	.word	0x000002c0
        /*00f4*/ 	.word	0x000000ff
        /*00f8*/ 	.word	0x00000060
        /*00fc*/ 	.short	0x0100
        /*00fe*/ 	.byte	0x08
	.zero		1


	//   ....[8]....
        /*0100*/ 	.word	0x000002d0
        /*0104*/ 	.word	0x000000ff
        /*0108*/ 	.word	0x00000020
        /*010c*/ 	.short	0x0100
        /*010e*/ 	.byte	0x08
	.zero		1


	//   ....[9]....
        /*0110*/ 	.word	0x000002e0
        /*0114*/ 	.word	0x000000ff
        /*0118*/ 	.word	0x00000068
        /*011c*/ 	.short	0x0100
        /*011e*/ 	.byte	0x08
	.zero		1


	//   ....[10]....
        /*0120*/ 	.word	0x000002f0
        /*0124*/ 	.word	0x000000ff
        /*0128*/ 	.word	0x00000028
        /*012c*/ 	.short	0x0100
        /*012e*/ 	.byte	0x08
	.zero		1


	//   ....[11]....
        /*0130*/ 	.word	0x00000300
        /*0134*/ 	.word	0x000000ff
        /*0138*/ 	.word	0x00000070
        /*013c*/ 	.short	0x0100
        /*013e*/ 	.byte	0x08
	.zero		1


	//   ....[12]....
        /*0140*/ 	.word	0x00000310
        /*0144*/ 	.word	0x000000ff
        /*0148*/ 	.word	0x00000030
        /*014c*/ 	.short	0x0100
        /*014e*/ 	.byte	0x08
	.zero		1


	//   ....[13]....
        /*0150*/ 	.word	0x00000320
        /*0154*/ 	.word	0x000000ff
        /*0158*/ 	.word	0x00000078
        /*015c*/ 	.short	0x0100
        /*015e*/ 	.byte	0x08
	.zero		1


	//   ....[14]....
        /*0160*/ 	.word	0x00000330
        /*0164*/ 	.word	0x000000ff
        /*0168*/ 	.word	0x00000038
        /*016c*/ 	.short	0x0100
        /*016e*/ 	.byte	0x08
	.zero		1


	//   ....[15]....
        /*0170*/ 	.word	0x00000340
        /*0174*/ 	.word	0x000000ff
        /*0178*/ 	.word	0x00000080
        /*017c*/ 	.short	0x0100
        /*017e*/ 	.byte	0x08
	.zero		1


	//   ....[16]....
        /*0180*/ 	.word	0x00000350
        /*0184*/ 	.word	0x000000ff
        /*0188*/ 	.word	0x00000040
        /*018c*/ 	.short	0x0100
        /*018e*/ 	.byte	0x08
	.zero		1


	//   ....[17]....
        /*0190*/ 	.word	0x00000360
        /*0194*/ 	.word	0x000000ff
        /*0198*/ 	.word	0x00000088
        /*019c*/ 	.short	0x0100
        /*019e*/ 	.byte	0x08
	.zero		1


	//   ....[18]....
        /*01a0*/ 	.word	0x00000600
        /*01a4*/ 	.word	0x000000ff
        /*01a8*/ 	.word	0x000000a0
        /*01ac*/ 	.short	0x0100
        /*01ae*/ 	.byte	0x06
	.zero		1


	//   ....[19]....
        /*01b0*/ 	.word	0x00000660
        /*01b4*/ 	.word	0x000000ff
        /*01b8*/ 	.word	0x000000a8
        /*01bc*/ 	.short	0x0100
        /*01be*/ 	.byte	0x06
	.zero		1


	//   ....[20]....
        /*01c0*/ 	.word	0x00001280
        /*01c4*/ 	.word	0x00000003
        /*01c8*/ 	.word	0x00000000
        /*01cc*/ 	.short	0x010a
        /*01ce*/ 	.byte	0x3f
	.zero		1


	//   ....[21]....
        /*01d0*/ 	.word	0x000012c0
        /*01d4*/ 	.word	0x00000003
        /*01d8*/ 	.word	0x00000000
        /*01dc*/ 	.short	0x010a
        /*01de*/ 	.byte	0x3f
	.zero		1


	//   ....[22]....
        /*01e0*/ 	.word	0x00001570
        /*01e4*/ 	.word	0x000000ff
        /*01e8*/ 	.word	0x00000000
        /*01ec*/ 	.short	0x010a
        /*01ee*/ 	.byte	0x04
	.zero		1


	//   ....[23]....
        /*01f0*/ 	.word	0x000015b0
        /*01f4*/ 	.word	0x000000ff
        /*01f8*/ 	.word	0x00000000
        /*01fc*/ 	.short	0x010a
        /*01fe*/ 	.byte	0x04
	.zero		1


	//   ....[24]....
        /*0200*/ 	.word	0x00001720
        /*0204*/ 	.word	0x000000ff
        /*0208*/ 	.word	0x00000000
        /*020c*/ 	.short	0x0101
        /*020e*/ 	.byte	0x04
	.zero		1


	//   ....[25]....
        /*0210*/ 	.word	0x00001920
        /*0214*/ 	.word	0x000000ff
        /*0218*/ 	.word	0x00000000
        /*021c*/ 	.short	0x0101
        /*021e*/ 	.byte	0x06
	.zero		1


	//   ....[26]....
        /*0220*/ 	.word	0x0000a790
        /*0224*/ 	.word	0x0000000e
        /*0228*/ 	.word	0x00000048
        /*022c*/ 	.short	0x010a
        /*022e*/ 	.byte	0x3f
	.zero		1


	//   ....[27]....
        /*0230*/ 	.word	0x0000ab10
        /*0234*/ 	.word	0x00000006
        /*0238*/ 	.word	0x000000a8
        /*023c*/ 	.short	0x0101
        /*023e*/ 	.byte	0x3f
	.zero		1


	//   ....[28]....
        /*0240*/ 	.word	0x0000b240
        /*0244*/ 	.word	0x00000007
        /*0248*/ 	.word	0x00000000
        /*024c*/ 	.short	0x010a
        /*024e*/ 	.byte	0x3f
	.zero		1


	//   ....[29]....
        /*0250*/ 	.word	0x0000b2c0
        /*0254*/ 	.word	0x00000009
        /*0258*/ 	.word	0x00000000
        /*025c*/ 	.short	0x010a
        /*025e*/ 	.byte	0x3f
	.zero		1


	//   ....[30]....
        /*0260*/ 	.word	0x0000b350
        /*0264*/ 	.word	0x00000006
        /*0268*/ 	.word	0x00000000
        /*026c*/ 	.short	0x010a
        /*026e*/ 	.byte	0x3f
	.zero		1


	//   ....[31]....
        /*0270*/ 	.word	0x0000b3e0
        /*0274*/ 	.word	0x00000009
        /*0278*/ 	.word	0x00000000
        /*027c*/ 	.short	0x010a
        /*027e*/ 	.byte	0x3f
	.zero		1


	//   ....[32]....
        /*0280*/ 	.word	0x0000b470
        /*0284*/ 	.word	0x00000006
        /*0288*/ 	.word	0x00000000
        /*028c*/ 	.short	0x010a
        /*028e*/ 	.byte	0x3f
	.zero		1


	//   ....[33]....
        /*0290*/ 	.word	0x0000b500
        /*0294*/ 	.word	0x00000009
        /*0298*/ 	.word	0x00000000
        /*029c*/ 	.short	0x010a
        /*029e*/ 	.byte	0x3f
	.zero		1


	//   ....[34]....
        /*02a0*/ 	.word	0x0000b590
        /*02a4*/ 	.word	0x00000006
        /*02a8*/ 	.word	0x00000000
        /*02ac*/ 	.short	0x010a
        /*02ae*/ 	.byte	0x3f
	.zero		1


	//   ....[35]....
        /*02b0*/ 	.word	0x0000b620
        /*02b4*/ 	.word	0x00000009
        /*02b8*/ 	.word	0x00000000
        /*02bc*/ 	.short	0x010a
        /*02be*/ 	.byte	0x3f
	.zero		1


	//   ....[36]....
        /*02c0*/ 	.word	0x0000b6b0
        /*02c4*/ 	.word	0x00000003
        /*02c8*/ 	.word	0x00000000
        /*02cc*/ 	.short	0x010a
        /*02ce*/ 	.byte	0x3f
	.zero		1


	//   ....[37]....
        /*02d0*/ 	.word	0x0000b710
        /*02d4*/ 	.word	0x00000003
        /*02d8*/ 	.word	0x00000000
        /*02dc*/ 	.short	0x010a
        /*02de*/ 	.byte	0x3f
	.zero		1


	//   ....[38]....
        /*02e0*/ 	.word	0x0000b770
        /*02e4*/ 	.word	0x00000004
        /*02e8*/ 	.word	0x00000000
        /*02ec*/ 	.short	0x010a
        /*02ee*/ 	.byte	0x3f
	.zero		1


	//   ....[39]....
        /*02f0*/ 	.word	0x0000b840
        /*02f4*/ 	.word	0x0000000e
        /*02f8*/ 	.word	0x00000048
        /*02fc*/ 	.short	0x010a
        /*02fe*/ 	.byte	0x3f
	.zero		1


	//   ....[40]....
        /*0300*/ 	.word	0x0000b910
        /*0304*/ 	.word	0x00000007
        /*0308*/ 	.word	0x00000000
        /*030c*/ 	.short	0x010a
        /*030e*/ 	.byte	0x3f
	.zero		1


	//   ....[41]....
        /*0310*/ 	.word	0x0000b960
        /*0314*/ 	.word	0x00000009
        /*0318*/ 	.word	0x00000000
        /*031c*/ 	.short	0x010a
        /*031e*/ 	.byte	0x3f
	.zero		1


	//   ....[42]....
        /*0320*/ 	.word	0x0000b9b0
        /*0324*/ 	.word	0x00000006
        /*0328*/ 	.word	0x00000000
        /*032c*/ 	.short	0x010a
        /*032e*/ 	.byte	0x3f
	.zero		1


	//   ....[43]....
        /*0330*/ 	.word	0x0000ba00
        /*0334*/ 	.word	0x00000009
        /*0338*/ 	.word	0x00000000
        /*033c*/ 	.short	0x010a
        /*033e*/ 	.byte	0x3f
	.zero		1


	//   ....[44]....
        /*0340*/ 	.word	0x0000ba50
        /*0344*/ 	.word	0x00000006
        /*0348*/ 	.word	0x00000000
        /*034c*/ 	.short	0x010a
        /*034e*/ 	.byte	0x3f
	.zero		1


	//   ....[45]....
        /*0350*/ 	.word	0x0000baa0
        /*0354*/ 	.word	0x00000009
        /*0358*/ 	.word	0x00000000
        /*035c*/ 	.short	0x010a
        /*035e*/ 	.byte	0x3f
	.zero		1


	//   ....[46]....
        /*0360*/ 	.word	0x0000baf0
        /*0364*/ 	.word	0x00000006
        /*0368*/ 	.word	0x00000000
        /*036c*/ 	.short	0x010a
        /*036e*/ 	.byte	0x3f
	.zero		1


	//   ....[47]....
        /*0370*/ 	.word	0x0000bb40
        /*0374*/ 	.word	0x00000009
        /*0378*/ 	.word	0x00000000
        /*037c*/ 	.short	0x010a
        /*037e*/ 	.byte	0x3f
	.zero		1


	//----- nvinfo : EIATTR_NUM_MBARRIERS
	.align		4
.L_35:
        /*0380*/ 	.byte	0x03, 0x38
        /*0382*/ 	.short	0x0014


	//----- nvinfo : EIATTR_EXIT_INSTR_OFFSETS
	.align		4
        /*0384*/ 	.byte	0x04, 0x1c
        /*0386*/ 	.short	(.L_37 - .L_36)


	//   ....[0]....
.L_36:
        /*0388*/ 	.word	0x000006b0


	//   ....[1]....
        /*038c*/ 	.word	0x00000f70


	//   ....[2]....
        /*0390*/ 	.word	0x00009e00


	//   ....[3]....
        /*0394*/ 	.word	0x0000a430


	//   ....[4]....
        /*0398*/ 	.word	0x0000b700


	//----- nvinfo : EIATTR_MAX_THREADS
	.align		4
.L_37:
        /*039c*/ 	.byte	0x04, 0x05
        /*039e*/ 	.short	(.L_39 - .L_38)
.L_38:
        /*03a0*/ 	.word	0x00000180
        /*03a4*/ 	.word	0x00000001
        /*03a8*/ 	.word	0x00000001


	//----- nvinfo : EIATTR_CRS_STACK_SIZE
	.align		4
.L_39:
        /*03ac*/ 	.byte	0x04, 0x1e
        /*03ae*/ 	.short	(.L_41 - .L_40)
.L_40:
        /*03b0*/ 	.word	0x00000000


	//----- nvinfo : EIATTR_CBANK_PARAM_SIZE
	.align		4
.L_41:
        /*03b4*/ 	.byte	0x03, 0x19
        /*03b6*/ 	.short	0x0470


	//----- nvinfo : EIATTR_PARAM_CBANK
	.align		4
        /*03b8*/ 	.byte	0x04, 0x0a
        /*03ba*/ 	.short	(.L_43 - .L_42)
	.align		4
.L_42:
        /*03bc*/ 	.word	index@(.nv.constant0._ZN7cutlass13device_kernelINS_4gemm6kernel13GemmUniversalIN4cute5tupleIJiiiiEEENS1_10collective13CollectiveMmaINS1_34MainloopSm90TmaGmmaWarpSpecializedILi9ENS5_IJNS4_1CILi1EEESB_SB_EEENS1_35KernelTmaWarpSpecializedCooperativeEEENS5_IJNSA_ILi128EEENSA_ILi256EEENSA_ILi32EEEEEENS_6half_tENS5_IJlSB_lEEESJ_SK_NS4_8TiledMMAINS4_8MMA_AtomIJNS4_4SM904GMMA26MMA_64x256x16_F32F16F16_SSILNSO_5MajorE0ELSQ_0ELNSO_7ScaleInE1ELSR_1EEEEEENS4_6LayoutINS5_IJNSA_ILi2EEESB_SB_EEENS5_IJSB_NSA_ILi0EEESX_EEEEENS5_IJNS4_10UnderscoreES10_S10_EEEEENS4_13SM90_TMA_LOADENS4_14ComposedLayoutINS4_7SwizzleILi2ELi4ELi3EEENS4_18smem_ptr_flag_bitsILi16EEENSU_INS5_IJNSA_ILi8EEESH_EEENS5_IJSH_SB_EEEEEEEvNS4_8identityES13_S1D_vS1E_EENS_8epilogue10collective6detail29Sm90TmaWarpSpecializedAdapterINS1H_15DefaultEpilogueISJ_SK_SK_NS1G_6thread17LinearCombinationISJ_Li1EffLNS1L_9ScaleType4KindE0ELNS_15FloatRoundStyleE2ESJ_EENS1_15EpilogueDefaultEEEEEvvEEEEvNT_6ParamsE)
        /*03c0*/ 	.short	0x0210
        /*03c2*/ 	.short	0x0470


	//----- nvinfo : EIATTR_SW_WAR
	.align		4
.L_43:
        /*03c4*/ 	.byte	0x04, 0x36
        /*03c6*/ 	.short	(.L_45 - .L_44)
.L_44:
        /*03c8*/ 	.word	0x00000008
.L_45:


//--------------------- .nv.callgraph             --------------------------
	.section	.nv.callgraph,"",@"SHT_CUDA_CALLGRAPH"
	.align	4
	.sectionentsize	8
	.align		4
        /*0000*/ 	.word	0x00000000
	.align		4
        /*0004*/ 	.word	0xffffffff
	.align		4
        /*0008*/ 	.word	index@(_ZN7cutlass13device_kernelINS_4gemm6kernel13GemmUniversalIN4cute5tupleIJiiiiEEENS1_10collective13CollectiveMmaINS1_34MainloopSm90TmaGmmaWarpSpecializedILi9ENS5_IJNS4_1CILi1EEESB_SB_EEENS1_35KernelTmaWarpSpecializedCooperativeEEENS5_IJNSA_ILi128EEENSA_ILi256EEENSA_ILi32EEEEEENS_6half_tENS5_IJlSB_lEEESJ_SK_NS4_8TiledMMAINS4_8MMA_AtomIJNS4_4SM904GMMA26MMA_64x256x16_F32F16F16_SSILNSO_5MajorE0ELSQ_0ELNSO_7ScaleInE1ELSR_1EEEEEENS4_6LayoutINS5_IJNSA_ILi2EEESB_SB_EEENS5_IJSB_NSA_ILi0EEESX_EEEEENS5_IJNS4_10UnderscoreES10_S10_EEEEENS4_13SM90_TMA_LOADENS4_14ComposedLayoutINS4_7SwizzleILi2ELi4ELi3EEENS4_18smem_ptr_flag_bitsILi16EEENSU_INS5_IJNSA_ILi8EEESH_EEENS5_IJSH_SB_EEEEEEEvNS4_8identityES13_S1D_vS1E_EENS_8epilogue10collective6detail29Sm90TmaWarpSpecializedAdapterINS1H_15DefaultEpilogueISJ_SK_SK_NS1G_6thread17LinearCombinationISJ_Li1EffLNS1L_9ScaleType4KindE0ELNS_15FloatRoundStyleE2ESJ_EENS1_15EpilogueDefaultEEEEEvvEEEEvNT_6ParamsE)
	.align		4
        /*000c*/ 	.word	index@(__assertfail)
	.align		4
        /*0010*/ 	.word	0x00000000
	.align		4
        /*0014*/ 	.word	0xfffffffe
	.align		4
        /*0018*/ 	.word	0x00000000
	.align		4
        /*001c*/ 	.word	0xfffffffd
	.align		4
        /*0020*/ 	.word	0x00000000
	.align		4
        /*0024*/ 	.word	0xfffffffc


//--------------------- .nv.constant4             --------------------------
	.section	.nv.constant4,"a",@progbits
	.align	8
	.align		8
.nv.constant4:
        /*0000*/ 	.dword	__assertfail
	.align		8
        /*0008*/ 	.dword	__unnamed_1
	.align		8
        /*0010*/ 	.dword	_ZN39_INTERNAL_1aae5860_4_k_cu_2ddf51a4_26714cuda3std3__45__cpo5beginE
	.align		8
        /*0018*/ 	.dword	_ZN39_INTERNAL_1aae5860_4_k_cu_2ddf51a4_26714cuda3std3__45__cpo3endE
	.align		8
        /*0020*/ 	.dword	_ZN39_INTERNAL_1aae5860_4_k_cu_2ddf51a4_26714cuda3std3__45__cpo6cbeginE
	.align		8
        /*0028*/ 	.dword	_ZN39_INTERNAL_1aae5860_4_k_cu_2ddf51a4_26714cuda3std3__45__cpo4cendE
	.align		8
        /*0030*/ 	.dword	_ZN39_INTERNAL_1aae5860_4_k_cu_2ddf51a4_26714cuda3std3__441_GLOBAL__N__1aae5860_4_k_cu_2ddf51a4_26716ignoreE
	.align		8
        /*0038*/ 	.dword	_ZN39_INTERNAL_1aae5860_4_k_cu_2ddf51a4_26714cuda3std3__419piecewise_constructE
	.align		8
        /*0040*/ 	.dword	_ZN39_INTERNAL_1aae5860_4_k_cu_2ddf51a4_26714cuda3std3__48in_placeE
	.align		8
        /*0048*/ 	.dword	_ZN39_INTERNAL_1aae5860_4_k_cu_2ddf51a4_26714cuda3std6ranges3__45__cpo4swapE
	.align		8
        /*0050*/ 	.dword	_ZN39_INTERNAL_1aae5860_4_k_cu_2ddf51a4_26714cuda3std6ranges3__45__cpo9iter_moveE
	.align		8
        /*0058*/ 	.dword	_ZN39_INTERNAL_1aae5860_4_k_cu_2ddf51a4_26714cute7productE
	.align		8
        /*0060*/ 	.dword	_ZN39_INTERNAL_1aae5860_4_k_cu_2ddf51a4_26714cute1_E
	.align		8
        /*0068*/ 	.dword	$str$22
	.align		8
        /*0070*/ 	.dword	$str$23


//--------------------- .text._ZN7cutlass13device_kernelINS_4gemm6kernel13GemmUniversalIN4cute5tupleIJiiiiEEENS1_10collective13CollectiveMmaINS1_34MainloopSm90TmaGmmaWarpSpecializedILi9ENS5_IJNS4_1CILi1EEESB_SB_EEENS1_35KernelTmaWarpSpecializedCooperativeEEENS5_IJNSA_ILi128EEENSA_ILi256EEENSA_ILi32EEEEEENS_6half_tENS5_IJlSB_lEEESJ_SK_NS4_8TiledMMAINS4_8MMA_AtomIJNS4_4SM904GMMA26MMA_64x256x16_F32F16F16_SSILNSO_5MajorE0ELSQ_0ELNSO_7ScaleInE1ELSR_1EEEEEENS4_6LayoutINS5_IJNSA_ILi2EEESB_SB_EEENS5_IJSB_NSA_ILi0EEESX_EEEEENS5_IJNS4_10UnderscoreES10_S10_EEEEENS4_13SM90_TMA_LOADENS4_14ComposedLayoutINS4_7SwizzleILi2ELi4ELi3EEENS4_18smem_ptr_flag_bitsILi16EEENSU_INS5_IJNSA_ILi8EEESH_EEENS5_IJSH_SB_EEEEEEEvNS4_8identityES13_S1D_vS1E_EENS_8epilogue10collective6detail29Sm90TmaWarpSpecializedAdapterINS1H_15DefaultEpilogueISJ_SK_SK_NS1G_6thread17LinearCombinationISJ_Li1EffLNS1L_9ScaleType4KindE0ELNS_15FloatRoundStyleE2ESJ_EENS1_15EpilogueDefaultEEEEEvvEEEEvNT_6ParamsE --------------------------
	.section	.text._ZN7cutlass13device_kernelINS_4gemm6kernel13GemmUniversalIN4cute5tupleIJiiiiEEENS1_10collective13CollectiveMmaINS1_34MainloopSm90TmaGmmaWarpSpecializedILi9ENS5_IJNS4_1CILi1EEESB_SB_EEENS1_35KernelTmaWarpSpecializedCooperativeEEENS5_IJNSA_ILi128EEENSA_ILi256EEENSA_ILi32EEEEEENS_6half_tENS5_IJlSB_lEEESJ_SK_NS4_8TiledMMAINS4_8MMA_AtomIJNS4_4SM904GMMA26MMA_64x256x16_F32F16F16_SSILNSO_5MajorE0ELSQ_0ELNSO_7ScaleInE1ELSR_1EEEEEENS4_6LayoutINS5_IJNSA_ILi2EEESB_SB_EEENS5_IJSB_NSA_ILi0EEESX_EEEEENS5_IJNS4_10UnderscoreES10_S10_EEEEENS4_13SM90_TMA_LOADENS4_14ComposedLayoutINS4_7SwizzleILi2ELi4ELi3EEENS4_18smem_ptr_flag_bitsILi16EEENSU_INS5_IJNSA_ILi8EEESH_EEENS5_IJSH_SB_EEEEEEEvNS4_8identityES13_S1D_vS1E_EENS_8epilogue10collective6detail29Sm90TmaWarpSpecializedAdapterINS1H_15DefaultEpilogueISJ_SK_SK_NS1G_6thread17LinearCombinationISJ_Li1EffLNS1L_9ScaleType4KindE0ELNS_15FloatRoundStyleE2ESJ_EENS1_15EpilogueDefaultEEEEEvvEEEEvNT_6ParamsE,"ax",@progbits
	.align	128
.text._ZN7cutlass13device_kernelINS_4gemm6kernel13GemmUniversalIN4cute5tupleIJiiiiEEENS1_10collective13CollectiveMmaINS1_34MainloopSm90TmaGmmaWarpSpecializedILi9ENS5_IJNS4_1CILi1EEESB_SB_EEENS1_35KernelTmaWarpSpecializedCooperativeEEENS5_IJNSA_ILi128EEENSA_ILi256EEENSA_ILi32EEEEEENS_6half_tENS5_IJlSB_lEEESJ_SK_NS4_8TiledMMAINS4_8MMA_AtomIJNS4_4SM904GMMA26MMA_64x256x16_F32F16F16_SSILNSO_5MajorE0ELSQ_0ELNSO_7ScaleInE1ELSR_1EEEEEENS4_6LayoutINS5_IJNSA_ILi2EEESB_SB_EEENS5_IJSB_NSA_ILi0EEESX_EEEEENS5_IJNS4_10UnderscoreES10_S10_EEEEENS4_13SM90_TMA_LOADENS4_14ComposedLayoutINS4_7SwizzleILi2ELi4ELi3EEENS4_18smem_ptr_flag_bitsILi16EEENSU_INS5_IJNSA_ILi8EEESH_EEENS5_IJSH_SB_EEEEEEEvNS4_8identityES13_S1D_vS1E_EENS_8epilogue10collective6detail29Sm90TmaWarpSpecializedAdapterINS1H_15DefaultEpilogueISJ_SK_SK_NS1G_6thread17LinearCombinationISJ_Li1EffLNS1L_9ScaleType4KindE0ELNS_15FloatRoundStyleE2ESJ_EENS1_15EpilogueDefaultEEEEEvvEEEEvNT_6ParamsE:
        .type           _ZN7cutlass13device_kernelINS_4gemm6kernel13GemmUniversalIN4cute5tupleIJiiiiEEENS1_10collective13CollectiveMmaINS1_34MainloopSm90TmaGmmaWarpSpecializedILi9ENS5_IJNS4_1CILi1EEESB_SB_EEENS1_35KernelTmaWarpSpecializedCooperativeEEENS5_IJNSA_ILi128EEENSA_ILi256EEENSA_ILi32EEEEEENS_6half_tENS5_IJlSB_lEEESJ_SK_NS4_8TiledMMAINS4_8MMA_AtomIJNS4_4SM904GMMA26MMA_64x256x16_F32F16F16_SSILNSO_5MajorE0ELSQ_0ELNSO_7ScaleInE1ELSR_1EEEEEENS4_6LayoutINS5_IJNSA_ILi2EEESB_SB_EEENS5_IJSB_NSA_ILi0EEESX_EEEEENS5_IJNS4_10UnderscoreES10_S10_EEEEENS4_13SM90_TMA_LOADENS4_14ComposedLayoutINS4_7SwizzleILi2ELi4ELi3EEENS4_18smem_ptr_flag_bitsILi16EEENSU_INS5_IJNSA_ILi8EEESH_EEENS5_IJSH_SB_EEEEEEEvNS4_8identityES13_S1D_vS1E_EENS_8epilogue10collective6detail29Sm90TmaWarpSpecializedAdapterINS1H_15DefaultEpilogueISJ_SK_SK_NS1G_6thread17LinearCombinationISJ_Li1EffLNS1L_9ScaleType4KindE0ELNS_15FloatRoundStyleE2ESJ_EENS1_15EpilogueDefaultEEEEEvvEEEEvNT_6ParamsE,@function
        .size           _ZN7cutlass13device_kernelINS_4gemm6kernel13GemmUniversalIN4cute5tupleIJiiiiEEENS1_10collective13CollectiveMmaINS1_34MainloopSm90TmaGmmaWarpSpecializedILi9ENS5_IJNS4_1CILi1EEESB_SB_EEENS1_35KernelTmaWarpSpecializedCooperativeEEENS5_IJNSA_ILi128EEENSA_ILi256EEENSA_ILi32EEEEEENS_6half_tENS5_IJlSB_lEEESJ_SK_NS4_8TiledMMAINS4_8MMA_AtomIJNS4_4SM904GMMA26MMA_64x256x16_F32F16F16_SSILNSO_5MajorE0ELSQ_0ELNSO_7ScaleInE1ELSR_1EEEEEENS4_6LayoutINS5_IJNSA_ILi2EEESB_SB_EEENS5_IJSB_NSA_ILi0EEESX_EEEEENS5_IJNS4_10UnderscoreES10_S10_EEEEENS4_13SM90_TMA_LOADENS4_14ComposedLayoutINS4_7SwizzleILi2ELi4ELi3EEENS4_18smem_ptr_flag_bitsILi16EEENSU_INS5_IJNSA_ILi8EEESH_EEENS5_IJSH_SB_EEEEEEEvNS4_8identityES13_S1D_vS1E_EENS_8epilogue10collective6detail29Sm90TmaWarpSpecializedAdapterINS1H_15DefaultEpilogueISJ_SK_SK_NS1G_6thread17LinearCombinationISJ_Li1EffLNS1L_9ScaleType4KindE0ELNS_15FloatRoundStyleE2ESJ_EENS1_15EpilogueDefaultEEEEEvvEEEEvNT_6ParamsE,(.L_x_333 - _ZN7cutlass13device_kernelINS_4gemm6kernel13GemmUniversalIN4cute5tupleIJiiiiEEENS1_10collective13CollectiveMmaINS1_34MainloopSm90TmaGmmaWarpSpecializedILi9ENS5_IJNS4_1CILi1EEESB_SB_EEENS1_35KernelTmaWarpSpecializedCooperativeEEENS5_IJNSA_ILi128EEENSA_ILi256EEENSA_ILi32EEEEEENS_6half_tENS5_IJlSB_lEEESJ_SK_NS4_8TiledMMAINS4_8MMA_AtomIJNS4_4SM904GMMA26MMA_64x256x16_F32F16F16_SSILNSO_5MajorE0ELSQ_0ELNSO_7ScaleInE1ELSR_1EEEEEENS4_6LayoutINS5_IJNSA_ILi2EEESB_SB_EEENS5_IJSB_NSA_ILi0EEESX_EEEEENS5_IJNS4_10UnderscoreES10_S10_EEEEENS4_13SM90_TMA_LOADENS4_14ComposedLayoutINS4_7SwizzleILi2ELi4ELi3EEENS4_18smem_ptr_flag_bitsILi16EEENSU_INS5_IJNSA_ILi8EEESH_EEENS5_IJSH_SB_EEEEEEEvNS4_8identityES13_S1D_vS1E_EENS_8epilogue10collective6detail29Sm90TmaWarpSpecializedAdapterINS1H_15DefaultEpilogueISJ_SK_SK_NS1G_6thread17LinearCombinationISJ_Li1EffLNS1L_9ScaleType4KindE0ELNS_15FloatRoundStyleE2ESJ_EENS1_15EpilogueDefaultEEEEEvvEEEEvNT_6ParamsE)
        .other          _ZN7cutlass13device_kernelINS_4gemm6kernel13GemmUniversalIN4cute5tupleIJiiiiEEENS1_10collective13CollectiveMmaINS1_34MainloopSm90TmaGmmaWarpSpecializedILi9ENS5_IJNS4_1CILi1EEESB_SB_EEENS1_35KernelTmaWarpSpecializedCooperativeEEENS5_IJNSA_ILi128EEENSA_ILi256EEENSA_ILi32EEEEEENS_6half_tENS5_IJlSB_lEEESJ_SK_NS4_8TiledMMAINS4_8MMA_AtomIJNS4_4SM904GMMA26MMA_64x256x16_F32F16F16_SSILNSO_5MajorE0ELSQ_0ELNSO_7ScaleInE1ELSR_1EEEEEENS4_6LayoutINS5_IJNSA_ILi2EEESB_SB_EEENS5_IJSB_NSA_ILi0EEESX_EEEEENS5_IJNS4_10UnderscoreES10_S10_EEEEENS4_13SM90_TMA_LOADENS4_14ComposedLayoutINS4_7SwizzleILi2ELi4ELi3EEENS4_18smem_ptr_flag_bitsILi16EEENSU_INS5_IJNSA_ILi8EEESH_EEENS5_IJSH_SB_EEEEEEEvNS4_8identityES13_S1D_vS1E_EENS_8epilogue10collective6detail29Sm90TmaWarpSpecializedAdapterINS1H_15DefaultEpilogueISJ_SK_SK_NS1G_6thread17LinearCombinationISJ_Li1EffLNS1L_9ScaleType4KindE0ELNS_15FloatRoundStyleE2ESJ_EENS1_15EpilogueDefaultEEEEEvvEEEEvNT_6ParamsE,@"STO_CUDA_ENTRY STV_DEFAULT"
_ZN7cutlass13device_kernelINS_4gemm6kernel13GemmUniversalIN4cute5tupleIJiiiiEEENS1_10collective13CollectiveMmaINS1_34MainloopSm90TmaGmmaWarpSpecializedILi9ENS5_IJNS4_1CILi1EEESB_SB_EEENS1_35KernelTmaWarpSpecializedCooperativeEEENS5_IJNSA_ILi128EEENSA_ILi256EEENSA_ILi32EEEEEENS_6half_tENS5_IJlSB_lEEESJ_SK_NS4_8TiledMMAINS4_8MMA_AtomIJNS4_4SM904GMMA26MMA_64x256x16_F32F16F16_SSILNSO_5MajorE0ELSQ_0ELNSO_7ScaleInE1ELSR_1EEEEEENS4_6LayoutINS5_IJNSA_ILi2EEESB_SB_EEENS5_IJSB_NSA_ILi0EEESX_EEEEENS5_IJNS4_10UnderscoreES10_S10_EEEEENS4_13SM90_TMA_LOADENS4_14ComposedLayoutINS4_7SwizzleILi2ELi4ELi3EEENS4_18smem_ptr_flag_bitsILi16EEENSU_INS5_IJNSA_ILi8EEESH_EEENS5_IJSH_SB_EEEEEEEvNS4_8identityES13_S1D_vS1E_EENS_8epilogue10collective6detail29Sm90TmaWarpSpecializedAdapterINS1H_15DefaultEpilogueISJ_SK_SK_NS1G_6thread17LinearCombinationISJ_Li1EffLNS1L_9ScaleType4KindE0ELNS_15FloatRoundStyleE2ESJ_EENS1_15EpilogueDefaultEEEEEvvEEEEvNT_6ParamsE:
[----:B------:R-:W0:Y:S01]  /*0000*/  LDC R1, c[0x0][0x28] ;  /* 0x00000a00ff017b82 */ /* 0x000e220000000800 */
[----:B------:R-:W1:Y:S01]  /*0010*/  S2R R18, SR_TID.X ;  /* 0x0000000000127919 */ /* 0x000e620000002100 */
[----:B------:R-:W-:Y:S01]  /*0020*/  ELECT P0, URZ, PT ;  /* 0x00000000003f782f */ /* 0x000fe20003800000 */
[----:B------:R-:W-:Y:S01]  /*0030*/  BSSY B0, `(.L_x_0) ;  /* 0x000000f000007945 */ /* 0x000fe20003800000 */
[--C-:B-1----:R-:W-:Y:S02]  /*0040*/  SHF.R.U32.HI R0, RZ, 0x5, R18.reuse ;  /* 0x00000005ff007819 */ /* 0x102fe40000011612 */
[----:B------:R-:W-:-:S03]  /*0050*/  SHF.R.U32.HI R22, RZ, 0x7, R18 ;  /* 0x00000007ff167819 */ /* 0x000fc60000011612 */
[----:B------:R-:W1:Y:S04]  /*0060*/  SHFL.IDX PT, R5, R0, RZ, 0x1f ;  /* 0x00001fff00057589 */ /* 0x000e6800000e0000 */
[----:B------:R2:W3:Y:S01]  /*0070*/  SHFL.IDX PT, R8, R22, RZ, 0x1f ;  /* 0x00001fff16087589 */ /* 0x0004e200000e0000 */
[----:B-1----:R-:W-:-:S13]  /*0080*/  ISETP.NE.OR P0, PT, R5, RZ, !P0 ;  /* 0x000000ff0500720c */ /* 0x002fda0004705670 */
[----:B0-23--:R-:W-:Y:S05]  /*0090*/  @P0 BRA `(.L_x_1) ;  /* 0x0000000000200947 */ /* 0x00dfea0003800000 */
[----:B------:R-:W-:Y:S02]  /*00a0*/  ULDC.64 UR4, c[0x0][0x198] ;  /* 0x0000660000047ab9 */ /* 0x000fe40000000a00 */
[----:B------:R-:W-:Y:S02]  /*00b0*/  UIADD3 UR6, UP0, UR4, 0xf0, URZ ;  /* 0x000000f004067890 */ /* 0x000fe4000ff1e03f */
[----:B------:R-:W-:Y:S02]  /*00c0*/  UIADD3 UR4, UP1, UR4, 0x1f0, URZ ;  /* 0x000001f004047890 */ /* 0x000fe4000ff3e03f */
[----:B------:R-:W-:Y:S02]  /*00d0*/  UIADD3.X UR7, URZ, UR5, URZ, UP0, !UPT ;  /* 0x000000053f077290 */ /* 0x000fe400087fe43f */
[----:B------:R-:W-:-:S07]  /*00e0*/  UIADD3.X UR5, URZ, UR5, URZ, UP1, !UPT ;  /* 0x000000053f057290 */ /* 0x000fce0008ffe43f */
[----:B------:R0:W-:Y:S02]  /*00f0*/  UTMACCTL.PF [UR6] ;  /* 0x00000000060079b9 */ /* 0x0001e40008040000 */
[----:B------:R0:W-:Y:S02]  /*0100*/  UTMACCTL.PF [UR4] ;  /* 0x00000000040079b9 */ /* 0x0001e40008040000 */
[----:B0-----:R-:W-:Y:S01]  /*0110*/  NOP ;  /* 0x0000000000007918 */ /* 0x001fe20000000000 */
.L_x_1:
[----:B------:R-:W-:Y:S05]  /*0120*/  BSYNC B0 ;  /* 0x0000000000007941 */ /* 0x000fea0003800000 */
.L_x_0:
[----:B------:R-:W0:Y:S02]  /*0130*/  SHFL.IDX PT, R2, R0, RZ, 0x1f ;  /* 0x00001fff00027589 */ /* 0x000e2400000e0000 */
[----:B0-----:R-:W-:-:S13]  /*0140*/  ISETP.NE.AND P0, PT, R2, RZ, PT ;  /* 0x000000ff0200720c */ /* 0x001fda0003f05270 */
[----:B------:R-:W-:Y:S05]  /*0150*/  @P0 BRA `(.L_x_2) ;  /* 0x00000000008c0947 */ /* 0x000fea0003800000 */
[----:B------:R-:W-:Y:S01]  /*0160*/  ELECT P0, URZ, PT ;  /* 0x00000000003f782f */ /* 0x000fe20003800000 */
[----:B------:R-:W-:-:S12]  /*0170*/  BSSY B0, `(.L_x_2) ;  /* 0x0000021000007945 */ /* 0x000fd80003800000 */
[----:B------:R-:W-:Y:S05]  /*0180*/  @!P0 BRA `(.L_x_3) ;  /* 0x00000000007c8947 */ /* 0x000fea0003800000 */
[----:B------:R-:W0:Y:S01]  /*0190*/  S2UR UR8, SR_CgaCtaId ;  /* 0x00000000000879c3 */ /* 0x000e220000008800 */
[----:B------:R-:W-:Y:S01]  /*01a0*/  UMOV UR4, 0x400 ;  /* 0x0000040000047882 */ /* 0x000fe20000000000 */
[----:B------:R-:W-:Y:S01]  /*01b0*/  UMOV UR5, 0x1 ;  /* 0x0000000100057882 */ /* 0x000fe20000000000 */
[----:B------:R-:W-:Y:S02]  /*01c0*/  UMOV UR6, 0x100 ;  /* 0x0000010000067882 */ /* 0x000fe40000000000 */
[----:B------:R-:W-:-:S04]  /*01d0*/  UIADD3 UR6, -UR6, 0x100000, URZ ;  /* 0x0010000006067890 */ /* 0x000fc8000fffe13f */
[----:B------:R-:W-:Y:S02]  /*01e0*/  USHF.L.U32 UR7, UR6, 0xb, URZ ;  /* 0x0000000b06077899 */ /* 0x000fe4000800063f */
[----:B------:R-:W-:Y:S02]  /*01f0*/  USHF.L.U32 UR6, UR6, 0x1, URZ ;  /* 0x0000000106067899 */ /* 0x000fe4000800063f */
[----:B0-----:R-:W-:Y:S02]  /*0200*/  ULEA UR8, UR8, UR4, 0x18 ;  /* 0x0000000408087291 */ /* 0x001fe4000f8ec03f */
[----:B------:R-:W-:-:S04]  /*0210*/  UIADD3 UR4, -UR5, 0x100000, URZ ;  /* 0x0010000005047890 */ /* 0x000fc8000fffe13f */
[----:B------:R-:W-:Y:S02]  /*0220*/  USHF.L.U32 UR5, UR4, 0xb, URZ ;  /* 0x0000000b04057899 */ /* 0x000fe4000800063f */
[----:B------:R-:W-:Y:S01]  /*0230*/  USHF.L.U32 UR4, UR4, 0x1, URZ ;  /* 0x0000000104047899 */ /* 0x000fe2000800063f */
[----:B------:R-:W0:Y:S11]  /*0240*/  FENCE.VIEW.ASYNC.S ;  /* 0x00000000000073c6 */ /* 0x000e360000000000 */
[----:B0-----:R0:W1:Y:S01]  /*0250*/  SYNCS.EXCH.64 URZ, [UR8], UR4 ;  /* 0x00000004083f75b2 */ /* 0x0010620008000100 */
[----:B------:R0:W2:Y:S01]  /*0260*/  SYNCS.EXCH.64 URZ, [UR8+0x48], UR6 ;  /* 0x00004806083f75b2 */ /* 0x0000a20008000100 */
[----:B------:R0:W3:Y:S01]  /*0270*/  SYNCS.EXCH.64 URZ, [UR8+0x8], UR4 ;  /* 0x00000804083f75b2 */ /* 0x0000e20008000100 */
[----:B------:R0:W4:Y:S01]  /*0280*/  SYNCS.EXCH.64 URZ, [UR8+0x50], UR6 ;  /* 0x00005006083f75b2 */ /* 0x0001220008000100 */
[----:B------:R0:W0:Y:S01]  /*0290*/  SYNCS.EXCH.64 URZ, [UR8+0x10], UR4 ;  /* 0x00001004083f75b2 */ /* 0x0000220008000100 */
        /* <DEDUP_REMOVED lines=13> */
[----:B------:R-:W-:Y:S01]  /*0370*/  NOP ;  /* 0x0000000000007918 */ /* 0x000fe20000000000 */
.L_x_3:
[----:B0-----:R-:W-:Y:S05]  /*0380*/  BSYNC B0 ;  /* 0x0000000000007941 */ /* 0x001fea0003800000 */
.L_x_2:
[----:B------:R-:W0:Y:S01]  /*0390*/  SHFL.IDX PT, R0, R0, RZ, 0x1f ;  /* 0x00001fff00007589 */ /* 0x000e2200000e0000 */
[----:B------:R-:W-:Y:S01]  /*03a0*/  ELECT P0, URZ, PT ;  /* 0x00000000003f782f */ /* 0x000fe20003800000 */
[----:B------:R-:W5:Y:S01]  /*03b0*/  LDC R2, c[0x0][0x65c] ;  /* 0x00019700ff027b82 */ /* 0x000f620000000800 */
[----:B------:R-:W-:Y:S01]  /*03c0*/  SHF.R.S32.HI R6, RZ, 0x1f, R5 ;  /* 0x0000001fff067819 */ /* 0x000fe20000011405 */
[----:B------:R-:W1:Y:S01]  /*03d0*/  S2R R3, SR_CTAID.Y ;  /* 0x0000000000037919 */ /* 0x000e620000002600 */
[----:B------:R-:W-:Y:S01]  /*03e0*/  UMOV UR4, 0x20 ;  /* 0x0000002000047882 */ /* 0x000fe20000000000 */
[----:B------:R-:W-:Y:S01]  /*03f0*/  ISETP.NE.AND P2, PT, R8, RZ, PT ;  /* 0x000000ff0800720c */ /* 0x000fe20003f45270 */
[----:B------:R-:W-:Y:S01]  /*0400*/  NOP ;  /* 0x0000000000007918 */ /* 0x000fe20000000000 */
[----:B------:R-:W2:Y:S01]  /*0410*/  S2R R4, SR_CTAID.X ;  /* 0x0000000000047919 */ /* 0x000ea20000002500 */
[----:B------:R-:W-:Y:S01]  /*0420*/  LEA.HI R6, R6, R5, RZ, 0x2 ;  /* 0x0000000506067211 */ /* 0x000fe200078f10ff */
[----:B------:R-:W-:Y:S01]  /*0430*/  NOP ;  /* 0x0000000000007918 */ /* 0x000fe20000000000 */
[----:B0-----:R-:W-:-:S02]  /*0440*/  ISETP.NE.OR P0, PT, R0, RZ, !P0 ;  /* 0x000000ff0000720c */ /* 0x001fc40004705670 */
[----:B-----5:R-:W-:-:S04]  /*0450*/  ISETP.NE.AND P3, PT, R2, 0x1, PT ;  /* 0x000000010200780c */ /* 0x020fc80003f65270 */
[----:B------:R-:W-:Y:S02]  /*0460*/  P2R R0, PR, RZ, 0x8 ;  /* 0x00000008ff007803 */ /* 0x000fe40000000000 */
[----:B------:R-:W-:-:S05]  /*0470*/  LOP3.LUT R0, R6, 0xfffffffc, RZ, 0xc0, !PT ;  /* 0xfffffffc06007812 */ /* 0x000fca00078ec0ff */
[----:B------:R-:W-:Y:S01]  /*0480*/  VOTEU.ALL UP0, P0 ;  /* 0x00000000003f7886 */ /* 0x000fe20000000000 */
[----:B------:R-:W-:Y:S01]  /*0490*/  IMAD.IADD R0, R5, 0x1, -R0 ;  /* 0x0000000105007824 */ /* 0x000fe200078e0a00 */
[----:B------:R-:W2:Y:S01]  /*04a0*/  @P3 LDC R17, c[0x0][0x10] ;  /* 0x00000400ff113b82 */ /* 0x000ea20000000800 */
[----:B------:R-:W-:Y:S01]  /*04b0*/  VOTEU.ALL UP1, P0 ;  /* 0x00000000003f7886 */ /* 0x000fe20000020000 */
[----:B-1----:R-:W-:Y:S01]  /*04c0*/  @P3 IMAD.MOV.U32 R6, RZ, RZ, R3 ;  /* 0x000000ffff063224 */ /* 0x002fe200078e0003 */
[----:B------:R-:W-:Y:S01]  /*04d0*/  @!UP0 UMOV UR6, 0x400 ;  /* 0x0000040000068882 */ /* 0x000fe20000000000 */
[----:B------:R-:W-:-:S04]  /*04e0*/  @!UP0 UIADD3 UR4, -UR4, 0x100000, URZ ;  /* 0x0010000004048890 */ /* 0x000fc8000fffe13f */
[----:B------:R-:W-:Y:S02]  /*04f0*/  @!UP0 USHF.L.U32 UR5, UR4, 0xb, URZ ;  /* 0x0000000b04058899 */ /* 0x000fe4000800063f */
[----:B------:R-:W-:Y:S01]  /*0500*/  @!UP0 USHF.L.U32 UR4, UR4, 0x1, URZ ;  /* 0x0000000104048899 */ /* 0x000fe2000800063f */
[----:B------:R-:W-:Y:S02]  /*0510*/  @P3 IMAD.MOV.U32 R7, RZ, RZ, RZ ;  /* 0x000000ffff073224 */ /* 0x000fe400078e00ff */
[----:B------:R-:W-:Y:S01]  /*0520*/  IMAD.MOV.U32 R5, RZ, RZ, RZ ;  /* 0x000000ffff057224 */ /* 0x000fe200078e00ff */
[----:B------:R-:W0:Y:S01]  /*0530*/  @!UP0 S2UR UR7, SR_CgaCtaId ;  /* 0x00000000000789c3 */ /* 0x000e220000008800 */
[----:B------:R-:W-:-:S07]  /*0540*/  @P3 IMAD.MOV.U32 R11, RZ, RZ, RZ ;  /* 0x000000ffff0b3224 */ /* 0x000fce00078e00ff */
[----:B------:R-:W1:Y:S01]  /*0550*/  @!P3 LDC R9, c[0x0][0xc] ;  /* 0x00000300ff09bb82 */ /* 0x000e620000000800 */
[----:B--2---:R-:W-:-:S04]  /*0560*/  @P3 IMAD.WIDE.U32 R16, R4, R17, R6 ;  /* 0x0000001104103225 */ /* 0x004fc800078e0006 */
[----:B------:R-:W-:Y:S01]  /*0570*/  @P3 IMAD.IADD R17, R17, 0x1, R11 ;  /* 0x0000000111113824 */ /* 0x000fe200078e020b */
[----:B0-----:R-:W-:Y:S01]  /*0580*/  @!UP0 ULEA UR6, UR7, UR6, 0x18 ;  /* 0x0000000607068291 */ /* 0x001fe2000f8ec03f */
[----:B------:R-:W-:Y:S01]  /*0590*/  VOTEU.ALL UP0, P0 ;  /* 0x00000000003f7886 */ /* 0x000fe20000000000 */
[----:B------:R-:W-:-:S04]  /*05a0*/  ISETP.NE.AND P0, PT, R0, 0x3, PT ;  /* 0x000000030000780c */ /* 0x000fc80003f05270 */
[----:B------:R-:W-:Y:S01]  /*05b0*/  ISETP.EQ.OR P0, PT, R0, RZ, !P0 ;  /* 0x000000ff0000720c */ /* 0x000fe20004702670 */
[----:B-1----:R-:W-:-:S03]  /*05c0*/  @!P3 IMAD.WIDE.U32 R6, R9, R3, R4 ;  /* 0x000000030906b225 */ /* 0x002fc600078e0004 */
[C---:B------:R-:W-:Y:S01]  /*05d0*/  ISETP.EQ.AND P0, PT, R8.reuse, RZ, P0 ;  /* 0x000000ff0800720c */ /* 0x040fe20000702270 */
[----:B------:R-:W-:Y:S01]  /*05e0*/  VIADD R8, R8, 0xffffffff ;  /* 0xffffffff08087836 */ /* 0x000fe20000000000 */
[----:B------:R-:W0:Y:S02]  /*05f0*/  FENCE.VIEW.ASYNC.S ;  /* 0x00000000000073c6 */ /* 0x000e240000000000 */
[----:B0-----:R0:W3:Y:S01]  /*0600*/  @!UP0 SYNCS.EXCH.64 URZ, [UR6+0xa0], UR4 ;  /* 0x0000a004063f85b2 */ /* 0x0010e20008000100 */
[----:B------:R-:W-:Y:S01]  /*0610*/  @!P3 IMAD.MOV.U32 R16, RZ, RZ, R6 ;  /* 0x000000ffff10b224 */ /* 0x000fe200078e0006 */
[----:B------:R-:W-:Y:S01]  /*0620*/  SEL R19, RZ, 0x1, !P0 ;  /* 0x00000001ff137807 */ /* 0x000fe20004000000 */
[----:B------:R-:W-:Y:S01]  /*0630*/  @!P3 IMAD.MOV.U32 R17, RZ, RZ, R7 ;  /* 0x000000ffff11b224 */ /* 0x000fe200078e0007 */
[----:B------:R-:W-:-:S04]  /*0640*/  ISETP.GE.U32.AND P1, PT, R8, 0x2, PT ;  /* 0x000000020800780c */ /* 0x000fc80003f26070 */
[----:B------:R-:W-:Y:S01]  /*0650*/  SEL R19, R19, 0x2, P1 ;  /* 0x0000000213137807 */ /* 0x000fe20000800000 */
[----:B------:R0:W3:Y:S01]  /*0660*/  @!UP1 SYNCS.EXCH.64 URZ, [UR6+0xa8], UR4 ;  /* 0x0000a804063f95b2 */ /* 0x0000e20008000100 */
[----:B------:R-:W-:Y:S01]  /*0670*/  NOP ;  /* 0x0000000000007918 */ /* 0x000fe20000000000 */
[----:B---34-:R-:W-:Y:S06]  /*0680*/  BAR.SYNC.DEFER_BLOCKING 0x0 ;  /* 0x0000000000007b1d */ /* 0x018fec0000010000 */
[----:B------:R-:W-:Y:S05]  /*0690*/  @!P2 BRA `(.L_x_4) ;  /* 0x0000009400dca947 */ /* 0x000fea0003800000 */
[----:B------:R-:W-:-:S13]  /*06a0*/  ISETP.GT.U32.AND P0, PT, R8, 0x1, PT ;  /* 0x000000010800780c */ /* 0x000fda0003f04070 */
[----:B0-----:R-:W-:Y:S05]  /*06b0*/  @P0 EXIT ;  /* 0x000000000000094d */ /* 0x001fea0003800000 */
[----:B------:R-:W-:Y:S01]  /*06c0*/  ULDC.64 UR4, c[0x0][0x650] ;  /* 0x0001940000047ab9 */ /* 0x000fe20000000a00 */
[----:B------:R-:W-:Y:S01]  /*06d0*/  PRMT R0, RZ, 0x7610, R0 ;  /* 0x00007610ff007816 */ /* 0x000fe20000000000 */
[----:B------:R-:W-:Y:S01]  /*06e0*/  IMAD.MOV.U32 R153, RZ, RZ, -0x1 ;  /* 0xffffffffff997424 */ /* 0x000fe200078e00ff */
[----:B------:R-:W-:Y:S01]  /*06f0*/  ISETP.GE.U32.AND P0, PT, R16, UR4, PT ;  /* 0x0000000410007c0c */ /* 0x000fe2000bf06070 */
[----:B------:R-:W-:Y:S02]  /*0700*/  IMAD.MOV.U32 R152, RZ, RZ, -0x1 ;  /* 0xffffffffff987424 */ /* 0x000fe400078e00ff */
[----:B------:R-:W-:Y:S01]  /*0710*/  IMAD.MOV.U32 R23, RZ, RZ, -0x1 ;  /* 0xffffffffff177424 */ /* 0x000fe200078e00ff */
[----:B------:R-:W-:-:S13]  /*0720*/  ISETP.GE.U32.AND.EX P0, PT, R17, UR5, PT, P0 ;  /* 0x0000000511007c0c */ /* 0x000fda000bf06100 */
[----:B------:R-:W-:Y:S05]  /*0730*/  @P0 BRA `(.L_x_5) ;  /* 0x0000000400540947 */ /* 0x000fea0003800000 */
[----:B------:R-:W0:Y:S01]  /*0740*/  LDC.64 R14, c[0x0][0x628] ;  /* 0x00018a00ff0e7b82 */ /* 0x000e220000000a00 */
[----:B------:R-:W-:Y:S02]  /*0750*/  IMAD.MOV.U32 R6, RZ, RZ, R16 ;  /* 0x000000ffff067224 */ /* 0x000fe400078e0010 */
[----:B------:R-:W-:-:S05]  /*0760*/  IMAD.MOV.U32 R7, RZ, RZ, R17 ;  /* 0x000000ffff077224 */ /* 0x000fca00078e0011 */
[----:B------:R-:W1:Y:S08]  /*0770*/  LDC R0, c[0x0][0x630] ;  /* 0x00018c00ff007b82 */ /* 0x000e700000000800 */
[----:B------:R-:W2:Y:S01]  /*0780*/  LDC.64 R20, c[0x0][0x620] ;  /* 0x00018800ff147b82 */ /* 0x000ea20000000a00 */
[----:B0-----:R-:W-:-:S04]  /*0790*/  ISETP.NE.U32.AND P0, PT, R14, RZ, PT ;  /* 0x000000ff0e00720c */ /* 0x001fc80003f05070 */
[----:B------:R-:W-:-:S13]  /*07a0*/  ISETP.NE.AND.EX P0, PT, R15, RZ, PT, P0 ;  /* 0x000000ff0f00720c */ /* 0x000fda0003f05300 */
[----:B-12---:R-:W-:Y:S05]  /*07b0*/  @!P0 BRA `(.L_x_6) ;  /* 0x0000000000288947 */ /* 0x006fea0003800000 */
[----:B------:R-:W0:Y:S02]  /*07c0*/  LDC R11, c[0x0][0x634] ;  /* 0x00018d00ff0b7b82 */ /* 0x000e240000000800 */
[----:B0-----:R-:W-:-:S05]  /*07d0*/  IADD3 R11, P0, R16, R11, RZ ;  /* 0x0000000b100b7210 */ /* 0x001fca0007f1e0ff */
[----:B------:R-:W-:-:S04]  /*07e0*/  IMAD.X R13, RZ, RZ, R17, P0 ;  /* 0x000000ffff0d7224 */ /* 0x000fc800000e0611 */
[----:B------:R-:W-:-:S04]  /*07f0*/  IMAD.WIDE.U32 R6, R13, R14, RZ ;  /* 0x0000000e0d067225 */ /* 0x000fc800078e00ff */
[----:B------:R-:W-:-:S04]  /*0800*/  IMAD.WIDE.U32 R8, P0, R11, R15, R6 ;  /* 0x0000000f0b087225 */ /* 0x000fc80007800006 */
[----:B------:R-:W-:-:S04]  /*0810*/  IMAD.WIDE.U32 R6, R11, R14, RZ ;  /* 0x0000000e0b067225 */ /* 0x000fc800078e00ff */
[----:B------:R-:W-:Y:S01]  /*0820*/  IMAD.X R11, RZ, RZ, RZ, P0 ;  /* 0x000000ffff0b7224 */ /* 0x000fe200000e06ff */
[----:B------:R-:W-:Y:S01]  /*0830*/  IADD3 RZ, P0, R7, R8, RZ ;  /* 0x0000000807ff7210 */ /* 0x000fe20007f1e0ff */
[----:B------:R-:W-:-:S04]  /*0840*/  IMAD.MOV.U32 R10, RZ, RZ, R9 ;  /* 0x000000ffff0a7224 */ /* 0x000fc800078e0009 */
[----:B------:R-:W-:-:S08]  /*0850*/  IMAD.WIDE.U32.X R6, R13, R15, R10, P0 ;  /* 0x0000000f0d067225 */ /* 0x000fd000000e040a */
.L_x_6:
[-CC-:B------:R-:W-:Y:S01]  /*0860*/  SHF.R.U64 R23, R6, R0.reuse, R7.reuse ;  /* 0x0000000006177219 */ /* 0x180fe20000001207 */
[----:B------:R-:W0:Y:S01]  /*0870*/  LDC R10, c[0x0][0x618] ;  /* 0x00018600ff0a7b82 */ /* 0x000e220000000800 */
[----:B------:R-:W-:Y:S01]  /*0880*/  SHF.R.U32.HI R5, RZ, R0, R7 ;  /* 0x00000000ff057219 */ /* 0x000fe20000011607 */
[----:B------:R-:W-:Y:S01]  /*0890*/  ULDC UR4, c[0x0][0x150] ;  /* 0x0000540000047ab9 */ /* 0x000fe20000000800 */
[----:B------:R-:W-:Y:S02]  /*08a0*/  IADD3 R9, P0, RZ, -R23, RZ ;  /* 0x80000017ff097210 */ /* 0x000fe40007f1e0ff */
[----:B------:R-:W-:-:S03]  /*08b0*/  I2FP.F32.U32 R0, R4 ;  /* 0x0000000400007245 */ /* 0x000fc60000201000 */
[----:B------:R-:W1:Y:S01]  /*08c0*/  LDC.64 R28, c[0x0][0x640] ;  /* 0x00019000ff1c7b82 */ /* 0x000e620000000a00 */
[----:B------:R-:W-:Y:S02]  /*08d0*/  IMAD.X R11, RZ, RZ, ~R5, P0 ;  /* 0x000000ffff0b7224 */ /* 0x000fe400000e0e05 */
[----:B------:R-:W-:Y:S01]  /*08e0*/  FMUL R0, R0, UR4 ;  /* 0x0000000400007c20 */ /* 0x000fe20008400000 */
[----:B------:R-:W-:Y:S01]  /*08f0*/  IMAD.WIDE.U32 R6, R9, R20, R16 ;  /* 0x0000001409067225 */ /* 0x000fe200078e0010 */
[----:B------:R-:W-:-:S03]  /*0900*/  ULDC UR4, c[0x0][0x154] ;  /* 0x0000550000047ab9 */ /* 0x000fc60000000800 */
[----:B------:R-:W-:Y:S01]  /*0910*/  IMAD R8, R11, R20, RZ ;  /* 0x000000140b087224 */ /* 0x000fe200078e02ff */
[----:B------:R-:W2:Y:S01]  /*0920*/  LDC R5, c[0x0][0x144] ;  /* 0x00005100ff057b82 */ /* 0x000ea20000000800 */
[----:B------:R-:W3:Y:S02]  /*0930*/  F2I.U32.TRUNC.NTZ R0, R0 ;  /* 0x0000000000007305 */ /* 0x000ee4000020f000 */
[----:B------:R-:W-:-:S04]  /*0940*/  IMAD R9, R9, R21, R8 ;  /* 0x0000001509097224 */ /* 0x000fc800078e0208 */
[----:B------:R-:W-:Y:S01]  /*0950*/  IMAD.IADD R7, R7, 0x1, R9 ;  /* 0x0000000107077824 */ /* 0x000fe200078e0209 */
[----:B------:R-:W4:Y:S01]  /*0960*/  LDC R12, c[0x0][0x608] ;  /* 0x00018200ff0c7b82 */ /* 0x000f220000000800 */
[----:B------:R-:W-:-:S03]  /*0970*/  IMAD.MOV.U32 R9, RZ, RZ, -0x1 ;  /* 0xffffffffff097424 */ /* 0x000fc600078e00ff */
[-CC-:B0-----:R-:W-:Y:S02]  /*0980*/  SHF.R.U64 R20, R6, R10.reuse, R7.reuse ;  /* 0x0000000a06147219 */ /* 0x181fe40000001207 */
[----:B------:R-:W-:Y:S02]  /*0990*/  I2FP.F32.U32 R6, R3 ;  /* 0x0000000300067245 */ /* 0x000fe40000201000 */
[----:B------:R-:W0:Y:S01]  /*09a0*/  LDC R26, c[0x0][0x658] ;  /* 0x00019600ff1a7b82 */ /* 0x000e220000000800 */
[----:B-1----:R-:W-:Y:S01]  /*09b0*/  ISETP.NE.U32.AND P0, PT, R28, RZ, PT ;  /* 0x000000ff1c00720c */ /* 0x002fe20003f05070 */
[----:B---3--:R-:W-:Y:S01]  /*09c0*/  IMAD.MOV R8, RZ, RZ, -R0 ;  /* 0x000000ffff087224 */ /* 0x008fe200078e0a00 */
[----:B------:R-:W-:Y:S01]  /*09d0*/  SHF.R.U32.HI R7, RZ, R10, R7 ;  /* 0x0000000aff077219 */ /* 0x000fe20000011607 */
[----:B------:R-:W-:Y:S01]  /*09e0*/  FMUL R6, R6, UR4 ;  /* 0x0000000406067c20 */ /* 0x000fe20008400000 */
[----:B------:R-:W-:-:S03]  /*09f0*/  ISETP.NE.AND.EX P0, PT, R29, RZ, PT, P0 ;  /* 0x000000ff1d00720c */ /* 0x000fc60003f05300 */
[----:B------:R-:W1:Y:S01]  /*0a00*/  LDC R14, c[0x0][0x148] ;  /* 0x00005200ff0e7b82 */ /* 0x000e620000000800 */
[----:B--2---:R-:W-:-:S07]  /*0a10*/  IMAD R0, R5, R8, R4 ;  /* 0x0000000805007224 */ /* 0x004fce00078e0204 */
[----:B------:R-:W2:Y:S01]  /*0a20*/  LDC R24, c[0x0][0x600] ;  /* 0x00018000ff187b82 */ /* 0x000ea20000000800 */
[-CC-:B----4-:R-:W-:Y:S02]  /*0a30*/  SHF.R.U64 R30, R20, R12.reuse, R7.reuse ;  /* 0x0000000c141e7219 */ /* 0x190fe40000001207 */
[----:B------:R-:W-:Y:S01]  /*0a40*/  SHF.R.U32.HI R5, RZ, R12, R7 ;  /* 0x0000000cff057219 */ /* 0x000fe20000011607 */
[----:B------:R-:W-:Y:S01]  /*0a50*/  IMAD.MOV.U32 R7, RZ, RZ, 0x1 ;  /* 0x00000001ff077424 */ /* 0x000fe200078e00ff */
[----:B------:R3:W4:Y:S03]  /*0a60*/  F2I.U32.TRUNC.NTZ R12, R6 ;  /* 0x00000006000c7305 */ /* 0x000726000020f000 */
[----:B------:R-:W1:Y:S01]  /*0a70*/  LDC R15, c[0x0][0x648] ;  /* 0x00019200ff0f7b82 */ /* 0x000e620000000800 */
[-C--:B0-----:R-:W-:Y:S02]  /*0a80*/  SHF.L.U32 R4, R9, R26.reuse, RZ ;  /* 0x0000001a09047219 */ /* 0x081fe400000006ff */
[----:B------:R-:W-:-:S02]  /*0a90*/  SHF.R.U64 R32, R30, R26, R5 ;  /* 0x0000001a1e207219 */ /* 0x000fc40000001205 */
[----:B------:R-:W-:Y:S02]  /*0aa0*/  LOP3.LUT R11, RZ, R4, RZ, 0x33, !PT ;  /* 0x00000004ff0b7212 */ /* 0x000fe400078e33ff */
[-C--:B------:R-:W-:Y:S01]  /*0ab0*/  SHF.R.U32.HI R5, RZ, R26.reuse, R5 ;  /* 0x0000001aff057219 */ /* 0x080fe20000011605 */
[----:B------:R-:W0:Y:S01]  /*0ac0*/  LDC R21, c[0x0][0x638] ;  /* 0x00018e00ff157b82 */ /* 0x000e220000000800 */
[----:B------:R-:W-:Y:S01]  /*0ad0*/  SHF.L.U32 R10, R7, R26, RZ ;  /* 0x0000001a070a7219 */ /* 0x000fe200000006ff */
[----:B------:R-:W-:-:S06]  /*0ae0*/  IMAD.MOV.U32 R4, RZ, RZ, R32 ;  /* 0x000000ffff047224 */ /* 0x000fcc00078e0020 */
[----:B------:R-:W0:Y:S01]  /*0af0*/  LDC R153, c[0x0][0x610] ;  /* 0x00018400ff997b82 */ /* 0x000e220000000800 */
[----:B---34-:R-:W-:Y:S05]  /*0b00*/  @!P0 BRA `(.L_x_7) ;  /* 0x0000000000288947 */ /* 0x018fea0003800000 */
[----:B------:R-:W3:Y:S02]  /*0b10*/  LDC R9, c[0x0][0x64c] ;  /* 0x00019300ff097b82 */ /* 0x000ee40000000800 */
[----:B---3--:R-:W-:-:S05]  /*0b20*/  IADD3 R9, P0, R32, R9, RZ ;  /* 0x0000000920097210 */ /* 0x008fca0007f1e0ff */
        /* <DEDUP_REMOVED lines=8> */
.L_x_7:
[----:B-1----:R-:W-:Y:S01]  /*0bb0*/  SHF.R.U64 R4, R4, R15, R5 ;  /* 0x0000000f04047219 */ /* 0x002fe20000001205 */
[----:B--2---:R-:W-:Y:S01]  /*0bc0*/  VIADD R5, R24, 0xffffffff ;  /* 0xffffffff18057836 */ /* 0x004fe20000000000 */
[----:B------:R-:W-:Y:S01]  /*0bd0*/  LOP3.LUT R11, R30, R11, RZ, 0xc0, !PT ;  /* 0x0000000b1e0b7212 */ /* 0x000fe200078ec0ff */
[----:B------:R-:W-:Y:S02]  /*0be0*/  IMAD.MOV R12, RZ, RZ, -R12 ;  /* 0x000000ffff0c7224 */ /* 0x000fe400078e0a0c */
[----:B------:R-:W-:Y:S02]  /*0bf0*/  IMAD.MOV R6, RZ, RZ, -R4 ;  /* 0x000000ffff067224 */ /* 0x000fe400078e0a04 */
[----:B------:R-:W-:Y:S01]  /*0c00*/  IMAD R11, R10, R4, R11 ;  /* 0x000000040a0b7224 */ /* 0x000fe200078e020b */
[----:B------:R-:W-:Y:S01]  /*0c10*/  LOP3.LUT R4, R20, R5, RZ, 0xc0, !PT ;  /* 0x0000000514047212 */ /* 0x000fe200078ec0ff */
[----:B------:R-:W-:Y:S02]  /*0c20*/  @P3 IMAD R0, R14, R12, R3 ;  /* 0x0000000c0e003224 */ /* 0x000fe400078e0203 */
[----:B0-----:R-:W-:-:S02]  /*0c30*/  IMAD R3, R6, R21, R32 ;  /* 0x0000001506037224 */ /* 0x001fc400078e0220 */
[----:B------:R-:W-:Y:S02]  /*0c40*/  IMAD R153, R11, R153, R0 ;  /* 0x000000990b997224 */ /* 0x000fe400078e0200 */
[----:B------:R-:W-:Y:S02]  /*0c50*/  IMAD R4, R3, R24, R4 ;  /* 0x0000001803047224 */ /* 0x000fe400078e0204 */
[----:B------:R-:W-:-:S03]  /*0c60*/  IMAD.MOV.U32 R0, RZ, RZ, 0x1 ;  /* 0x00000001ff007424 */ /* 0x000fc600078e00ff */
[----:B------:R-:W-:Y:S02]  /*0c70*/  SEL R152, R4, R153, !P3 ;  /* 0x0000009904987207 */ /* 0x000fe40005800000 */
[----:B------:R-:W-:-:S07]  /*0c80*/  SEL R153, R153, R4, !P3 ;  /* 0x0000000499997207 */ /* 0x000fce0005800000 */
.L_x_5:
[----:B------:R-:W-:-:S08]  /*0c90*/  NOP ;  /* 0x0000000000007918 */ /* 0x000fd00000000000 */
[----:B------:R-:W0:Y:S02]  /*0ca0*/  USETMAXREG.TRY_ALLOC.CTAPOOL UP0, 0xe8 ;  /* 0x000000e8000079c8 */ /* 0x000e240008000600 */
[----:B0-----:R-:W-:-:S13]  /*0cb0*/  PLOP3.LUT P0, PT, PT, PT, UP0, 0x80, 0x0 ;  /* 0x000000000000781c */ /* 0x001fda0003f0f008 */
[----:B------:R-:W-:Y:S05]  /*0cc0*/  @!P0 BRA `(.L_x_5) ;  /* 0xfffffffc00f08947 */ /* 0x000fea000383ffff */
[----:B------:R-:W-:Y:S01]  /*0cd0*/  ULDC.64 UR4, c[0x0][0x598] ;  /* 0x0001660000047ab9 */ /* 0x000fe20000000a00 */
[----:B------:R-:W-:Y:S01]  /*0ce0*/  ULDC.64 UR36, c[0x0][0x208] ;  /* 0x0000820000247ab9 */ /* 0x000fe20000000a00 */
[----:B------:R-:W-:-:S04]  /*0cf0*/  ISETP.NE.U32.AND P0, PT, RZ, UR4, PT ;  /* 0x00000004ff007c0c */ /* 0x000fc8000bf05070 */
[----:B------:R-:W-:-:S13]  /*0d00*/  ISETP.NE.AND.EX P0, PT, RZ, UR5, PT, P0 ;  /* 0x00000005ff007c0c */ /* 0x000fda000bf05300 */
[----:B------:R-:W-:Y:S05]  /*0d10*/  @!P0 BRA `(.L_x_8) ;  /* 0x00000000001c8947 */ /* 0x000fea0003800000 */
[----:B------:R-:W0:Y:S02]  /*0d20*/  LDC.64 R4, c[0x0][0x598] ;  /* 0x00016600ff047b82 */ /* 0x000e240000000a00 */
[----:B0-----:R-:W2:Y:S02]  /*0d30*/  LDG.E.64 R4, desc[UR36][R4.64] ;  /* 0x0000002404047981 */ /* 0x001ea4000c1e1b00 */
[----:B--2---:R-:W-:-:S04]  /*0d40*/  ISETP.NE.U32.AND P0, PT, R4, RZ, PT ;  /* 0x000000ff0400720c */ /* 0x004fc80003f05070 */
[----:B------:R-:W-:-:S13]  /*0d50*/  ISETP.NE.AND.EX P0, PT, R5, RZ, PT, P0 ;  /* 0x000000ff0500720c */ /* 0x000fda0003f05300 */
[----:B------:R-:W-:Y:S05]  /*0d60*/  @!P0 BRA `(.L_x_8) ;  /* 0x0000000000088947 */ /* 0x000fea0003800000 */
[----:B------:R0:W5:Y:S01]  /*0d70*/  LD.E R154, desc[UR36][R4.64] ;  /* 0x00000024049a7980 */ /* 0x000162000c101900 */
[----:B------:R-:W-:Y:S05]  /*0d80*/  BRA `(.L_x_9) ;  /* 0x0000000000247947 */ /* 0x000fea0003800000 */
.L_x_8:
[----:B------:R-:W-:Y:S02]  /*0d90*/  ULDC.64 UR4, c[0x0][0x588] ;  /* 0x0001620000047ab9 */ /* 0x000fe40000000a00 */
[----:B------:R-:W-:-:S04]  /*0da0*/  ISETP.NE.U32.AND P0, PT, RZ, UR4, PT ;  /* 0x00000004ff007c0c */ /* 0x000fc8000bf05070 */
[----:B------:R-:W-:-:S13]  /*0db0*/  ISETP.NE.AND.EX P0, PT, RZ, UR5, PT, P0 ;  /* 0x00000005ff007c0c */ /* 0x000fda000bf05300 */
[----:B------:R-:W-:Y:S05]  /*0dc0*/  @!P0 BRA `(.L_x_10) ;  /* 0x00000000000c8947 */ /* 0x000fea0003800000 */
[----:B------:R-:W0:Y:S02]  /*0dd0*/  LDC.64 R154, c[0x0][0x588] ;  /* 0x00016200ff9a7b82 */ /* 0x000e240000000a00 */
[----:B0-----:R1:W5:Y:S01]  /*0de0*/  LDG.E R154, desc[UR36][R154.64] ;  /* 0x000000249a9a7981 */ /* 0x001362000c1e1900 */
[----:B------:R-:W-:Y:S05]  /*0df0*/  BRA `(.L_x_9) ;  /* 0x0000000000087947 */ /* 0x000fea0003800000 */
.L_x_10:
[----:B------:R-:W-:Y:S02]  /*0e00*/  ULDC UR4, c[0x0][0x580] ;  /* 0x0001600000047ab9 */ /* 0x000fe40000000800 */
[----:B------:R-:W-:-:S07]  /*0e10*/  IMAD.U32 R154, RZ, RZ, UR4 ;  /* 0x00000004ff9a7e24 */ /* 0x000fce000f8e00ff */
.L_x_9:
[----:B------:R-:W-:Y:S02]  /*0e20*/  ULDC.64 UR4, c[0x0][0x5a0] ;  /* 0x0001680000047ab9 */ /* 0x000fe40000000a00 */
[----:B------:R-:W-:-:S04]  /*0e30*/  ISETP.NE.U32.AND P0, PT, RZ, UR4, PT ;  /* 0x00000004ff007c0c */ /* 0x000fc8000bf05070 */
[----:B------:R-:W-:-:S13]  /*0e40*/  ISETP.NE.AND.EX P0, PT, RZ, UR5, PT, P0 ;  /* 0x00000005ff007c0c */ /* 0x000fda000bf05300 */
[----:B------:R-:W-:Y:S05]  /*0e50*/  @!P0 BRA `(.L_x_11) ;  /* 0x00000000001c8947 */ /* 0x000fea0003800000 */
[----:B0-----:R-:W0:Y:S02]  /*0e60*/  LDC.64 R4, c[0x0][0x5a0] ;  /* 0x00016800ff047b82 */ /* 0x001e240000000a00 */
[----:B0-----:R-:W2:Y:S02]  /*0e70*/  LDG.E.64 R4, desc[UR36][R4.64] ;  /* 0x0000002404047981 */ /* 0x001ea4000c1e1b00 */
[----:B--2---:R-:W-:-:S04]  /*0e80*/  ISETP.NE.U32.AND P0, PT, R4, RZ, PT ;  /* 0x000000ff0400720c */ /* 0x004fc80003f05070 */
[----:B------:R-:W-:-:S13]  /*0e90*/  ISETP.NE.AND.EX P0, PT, R5, RZ, PT, P0 ;  /* 0x000000ff0500720c */ /* 0x000fda0003f05300 */
[----:B------:R-:W-:Y:S05]  /*0ea0*/  @!P0 BRA `(.L_x_11) ;  /* 0x0000000000088947 */ /* 0x000fea0003800000 */
[----:B-1----:R0:W5:Y:S01]  /*0eb0*/  LD.E R155, desc[UR36][R4.64] ;  /* 0x00000024049b7980 */ /* 0x002162000c101900 */
[----:B------:R-:W-:Y:S05]  /*0ec0*/  BRA `(.L_x_12) ;  /* 0x0000000000247947 */ /* 0x000fea0003800000 */
.L_x_11:
[----:B------:R-:W-:Y:S02]  /*0ed0*/  ULDC.64 UR4, c[0x0][0x590] ;  /* 0x0001640000047ab9 */ /* 0x000fe40000000a00 */
[----:B------:R-:W-:-:S04]  /*0ee0*/  ISETP.NE.U32.AND P0, PT, RZ, UR4, PT ;  /* 0x00000004ff007c0c */ /* 0x000fc8000bf05070 */
[----:B------:R-:W-:-:S13]  /*0ef0*/  ISETP.NE.AND.EX P0, PT, RZ, UR5, PT, P0 ;  /* 0x00000005ff007c0c */ /* 0x000fda000bf05300 */
[----:B------:R-:W-:Y:S05]  /*0f00*/  @!P0 BRA `(.L_x_13) ;  /* 0x00000000000c8947 */ /* 0x000fea0003800000 */
[----:B0-----:R-:W1:Y:S02]  /*0f10*/  LDC.64 R4, c[0x0][0x590] ;  /* 0x00016400ff047b82 */ /* 0x001e640000000a00 */
[----:B-1----:R1:W5:Y:S01]  /*0f20*/  LDG.E R155, desc[UR36][R4.64] ;  /* 0x00000024049b7981 */ /* 0x002362000c1e1900 */
[----:B------:R-:W-:Y:S05]  /*0f30*/  BRA `(.L_x_12) ;  /* 0x0000000000087947 */ /* 0x000fea0003800000 */
.L_x_13:
[----:B------:R-:W-:Y:S02]  /*0f40*/  ULDC UR4, c[0x0][0x584] ;  /* 0x0001610000047ab9 */ /* 0x000fe40000000800 */
[----:B-1----:R-:W-:-:S07]  /*0f50*/  IMAD.U32 R155, RZ, RZ, UR4 ;  /* 0x00000004ff9b7e24 */ /* 0x002fce000f8e00ff */
.L_x_12:
[----:B------:R-:W-:-:S13]  /*0f60*/  LOP3.LUT P0, RZ, R0, 0xff, RZ, 0xc0, !PT ;  /* 0x000000ff00ff7812 */ /* 0x000fda000780c0ff */
[----:B------:R-:W-:Y:S05]  /*0f70*/  @!P0 EXIT ;  /* 0x000000000000894d */ /* 0x000fea0003800000 */
[----:B------:R-:W-:Y:S01]  /*0f80*/  ULDC UR4, c[0x0][0x28c] ;  /* 0x0000a30000047ab9 */ /* 0x000fe20000000800 */
[----:B------:R-:W-:Y:S01]  /*0f90*/  LOP3.LUT R158, R19, 0x1, RZ, 0xfc, !PT ;  /* 0x00000001139e7812 */ /* 0x000fe200078efcff */
[----:B------:R-:W-:Y:S01]  /*0fa0*/  UIADD3 UR4, UR4, 0x1f, URZ ;  /* 0x0000001f04047890 */ /* 0x000fe2000fffe03f */
[----:B------:R-:W-:Y:S01]  /*0fb0*/  UMOV UR38, URZ ;  /* 0x0000003f00267c82 */ /* 0x000fe20008000000 */
[----:B------:R-:W-:Y:S02]  /*0fc0*/  UMOV UR39, URZ ;  /* 0x0000003f00277c82 */ /* 0x000fe40008000000 */
[----:B------:R-:W-:-:S04]  /*0fd0*/  USHF.R.S32.HI UR5, URZ, 0x1f, UR4 ;  /* 0x0000001f3f057899 */ /* 0x000fc80008011404 */
[----:B------:R-:W-:-:S04]  /*0fe0*/  ULEA.HI UR5, UR5, UR4, URZ, 0x5 ;  /* 0x0000000405057291 */ /* 0x000fc8000f8f283f */
[----:B------:R-:W-:-:S12]  /*0ff0*/  USHF.R.S32.HI UR40, URZ, 0x5, UR5 ;  /* 0x000000053f287899 */ /* 0x000fd80008011405 */
.L_x_287:
[----:B------:R-:W-:Y:S01]  /*1000*/  LOP3.LUT R0, R18, 0x80, RZ, 0xc0, !PT ;  /* 0x0000008012007812 */ /* 0x000fe200078ec0ff */
[----:B--2---:R-:W2:Y:S01]  /*1010*/  S2UR UR7, SR_CgaCtaId ;  /* 0x00000000000779c3 */ /* 0x004ea20000008800 */
[----:B------:R-:W-:Y:S02]  /*1020*/  UMOV UR6, 0x400 ;  /* 0x0000040000067882 */ /* 0x000fe40000000000 */
[----:B------:R-:W-:-:S06]  /*1030*/  SHF.R.U32.HI R0, RZ, 0x7, R0 ;  /* 0x00000007ff007819 */ /* 0x000fcc0000011600 */
[----:B---3--:R-:W3:Y:S01]  /*1040*/  SHFL.IDX PT, R0, R0, RZ, 0x1f ;  /* 0x00001fff00007589 */ /* 0x008ee200000e0000 */
[----:B--2---:R-:W-:Y:S01]  /*1050*/  ULEA UR42, UR7, UR6, 0x18 ;  /* 0x00000006072a7291 */ /* 0x004fe2000f8ec03f */
[----:B---3--:R-:W-:-:S13]  /*1060*/  R2UR UR4, R0 ;  /* 0x00000000000472ca */ /* 0x008fda00000e0000 */
[----:B------:R-:W-:-:S04]  /*1070*/  ULEA.HI UR5, UR4, UR4, URZ, 0x1 ;  /* 0x0000000404057291 */ /* 0x000fc8000f8f083f */
[----:B------:R-:W-:-:S04]  /*1080*/  ULOP3.LUT UR5, UR5, 0xffffe, URZ, 0xc0, !UPT ;  /* 0x000ffffe05057892 */ /* 0x000fc8000f8ec03f */
[----:B------:R-:W-:-:S03]  /*1090*/  UIADD3 UR5, UR4, -UR5, URZ ;  /* 0x8000000504057290 */ /* 0x000fc6000fffe03f */
[----:B------:R-:W-:Y:S01]  /*10a0*/  ULDC UR4, c[0x0][0x28c] ;  /* 0x0000a30000047ab9 */ /* 0x000fe20000000800 */
[----:B------:R-:W-:Y:S01]  /*10b0*/  ULEA UR5, UR5, UR42, 0xc ;  /* 0x0000002a05057291 */ /* 0x000fe2000f8e603f */
[----:B------:R-:W-:-:S03]  /*10c0*/  ISETP.LT.AND P0, PT, RZ, UR4, PT ;  /* 0x00000004ff007c0c */ /* 0x000fc6000bf01270 */
[----:B------:R-:W-:-:S04]  /*10d0*/  UIADD3 UR5, UR5, 0x180, URZ ;  /* 0x0000018005057890 */ /* 0x000fc8000fffe03f */
[----:B------:R-:W-:-:S04]  /*10e0*/  USHF.R.U32.HI UR5, URZ, 0x4, UR5 ;  /* 0x000000043f057899 */ /* 0x000fc80008011605 */
[----:B------:R-:W-:Y:S02]  /*10f0*/  ULOP3.LUT UR41, UR5, 0x3fff, URZ, 0xc0, !UPT ;  /* 0x00003fff05297892 */ /* 0x000fe4000f8ec03f */
[----:B-1----:R-:W-:Y:S10]  /*1100*/  @P0 BRA `(.L_x_14) ;  /* 0x0000000000400947 */ /* 0x002ff40003800000 */
[----:B------:R-:W-:Y:S01]  /*1110*/  MOV R0, 0x0 ;  /* 0x0000000000007802 */ /* 0x000fe20000000f00 */
[----:B------:R-:W-:Y:S01]  /*1120*/  ULDC.64 UR4, c[0x4][0x68] ;  /* 0x01001a0000047ab9 */ /* 0x000fe20000000a00 */
[----:B------:R-:W-:Y:S01]  /*1130*/  ULDC.64 UR6, c[0x4][0x8] ;  /* 0x0100020000067ab9 */ /* 0x000fe20000000a00 */
[----:B01----:R-:W-:Y:S01]  /*1140*/  IMAD.U32 R4, RZ, RZ, UR4 ;  /* 0x00000004ff047e24 */ /* 0x003fe2000f8e00ff */
[----:B------:R0:W1:Y:S01]  /*1150*/  LDC.64 R14, c[0x4][R0] ;  /* 0x01000000000e7b82 */ /* 0x0000620000000a00 */
[----:B------:R-:W-:Y:S01]  /*1160*/  IMAD.U32 R5, RZ, RZ, UR5 ;  /* 0x00000005ff057e24 */ /* 0x000fe2000f8e00ff */
[----:B------:R-:W-:Y:S01]  /*1170*/  ULDC.64 UR4, c[0x4][0x70] ;  /* 0x01001c0000047ab9 */ /* 0x000fe20000000a00 */
[----:B------:R-:W-:Y:S02]  /*1180*/  IMAD.U32 R10, RZ, RZ, UR6 ;  /* 0x00000006ff0a7e24 */ /* 0x000fe4000f8e00ff */
[----:B------:R-:W-:Y:S02]  /*1190*/  IMAD.U32 R6, RZ, RZ, UR4 ;  /* 0x00000004ff067e24 */ /* 0x000fe4000f8e00ff */
[----:B------:R-:W-:-:S02]  /*11a0*/  IMAD.U32 R7, RZ, RZ, UR5 ;  /* 0x00000005ff077e24 */ /* 0x000fc4000f8e00ff */
[----:B------:R-:W-:Y:S02]  /*11b0*/  IMAD.U32 R11, RZ, RZ, UR7 ;  /* 0x00000007ff0b7e24 */ /* 0x000fe4000f8e00ff */
[----:B------:R-:W-:Y:S02]  /*11c0*/  IMAD.MOV.U32 R8, RZ, RZ, 0x1e1 ;  /* 0x000001e1ff087424 */ /* 0x000fe400078e00ff */
[----:B------:R-:W-:Y:S02]  /*11d0*/  IMAD.MOV.U32 R12, RZ, RZ, 0x1 ;  /* 0x00000001ff0c7424 */ /* 0x000fe400078e00ff */
[----:B0-----:R-:W-:-:S07]  /*11e0*/  IMAD.MOV.U32 R13, RZ, RZ, RZ ;  /* 0x000000ffff0d7224 */ /* 0x001fce00078e00ff */
[----:B------:R-:W-:-:S07]  /*11f0*/  LEPC R20, `(.L_x_14) ;  /* 0x000000001014794e */ /* 0x000fce0000000000 */
[----:B-1---5:R-:W-:Y:S05]  /*1200*/  CALL.ABS.NOINC R14 ;  /* 0x000000000e007343 */ /* 0x022fea0003c00000 */
.L_x_14:
[----:B------:R-:W-:-:S13]  /*1210*/  ISETP.NE.AND P0, PT, R158, 0x3, PT ;  /* 0x000000039e00780c */ /* 0x000fda0003f05270 */
[----:B------:R-:W-:Y:S05]  /*1220*/  @!P0 BRA `(.L_x_15) ;  /* 0x0000000000048947 */ /* 0x000fea0003800000 */
[----:B------:R-:W-:Y:S01]  /*1230*/  BPT.TRAP 0x1 ;  /* 0x000000040000795c */ /* 0x000fe20000300000 */
.L_x_15:
[----:B------:R-:W-:Y:S02]  /*1240*/  IMAD.U32 R3, RZ, RZ, UR39 ;  /* 0x00000027ff037e24 */ /* 0x000fe4000f8e00ff */
[----:B------:R-:W-:-:S03]  /*1250*/  IMAD.U32 R0, RZ, RZ, UR38 ;  /* 0x00000026ff007e24 */ /* 0x000fc6000f8e00ff */
[----:B------:R-:W-:Y:S02]  /*1260*/  LEA R3, R3, UR42, 0x3 ;  /* 0x0000002a03037c11 */ /* 0x000fe4000f8e18ff */
[----:B------:R-:W-:-:S04]  /*1270*/  SHF.L.U32 R0, R0, 0x1f, RZ ;  /* 0x0000001f00007819 */ /* 0x000fc800000006ff */
[----:B------:R2:W3:Y:S01]  /*1280*/  SYNCS.PHASECHK.TRANS64.TRYWAIT P1, [R3+URZ], R0 ;  /* 0x00000000030075a7 */ /* 0x0004e2000802017f */
[----:B------:R-:W-:Y:S05]  /*1290*/  @!P0 BRA `(.L_x_16) ;  /* 0x0000000000048947 */ /* 0x000fea0003800000 */
[----:B------:R-:W-:Y:S01]  /*12a0*/  BPT.TRAP 0x1 ;  /* 0x000000040000795c */ /* 0x000fe20000300000 */
.L_x_16:
[----:B---3--:R-:W-:Y:S05]  /*12b0*/  @P1 BRA `(.L_x_17) ;  /* 0x0000000000081947 */ /* 0x008fea0003800000 */
[----:B------:R-:W3:Y:S02]  /*12c0*/  SYNCS.PHASECHK.TRANS64.TRYWAIT P1, [R3+URZ], R0 ;  /* 0x00000000030075a7 */ /* 0x000ee4000802017f */
[----:B---3--:R-:W-:Y:S05]  /*12d0*/  @!P1 BRA `(.L_x_18) ;  /* 0x000000a4000c9947 */ /* 0x008fea0003800000 */
.L_x_17:
[----:B------:R-:W-:-:S04]  /*12e0*/  UISETP.LT.AND UP0, UPT, UR40, 0x1, UPT ;  /* 0x000000012800788c */ /* 0x000fc8000bf01270 */
[----:B------:R-:W-:-:S04]  /*12f0*/  USEL UR4, UR40, 0x1, UP0 ;  /* 0x0000000128047887 */ /* 0x000fc80008000000 */
[----:B------:R-:W-:-:S06]  /*1300*/  UIADD3 UR4, UR40, -UR4, URZ ;  /* 0x8000000428047290 */ /* 0x000fcc000fffe03f */
[----:B--23--:R-:W-:Y:S01]  /*1310*/  IMAD.U32 R0, RZ, RZ, UR4 ;  /* 0x00000004ff007e24 */ /* 0x00cfe2000f8e00ff */
[----:B------:R-:W-:Y:S05]  /*1320*/  WARPSYNC.ALL ;  /* 0x0000000000007948 */ /* 0x000fea0003800000 */
[----:B------:R-:W-:Y:S01]  /*1330*/  ISETP.GE.AND P1, PT, R0, 0x1, PT ;  /* 0x000000010000780c */ /* 0x000fe20003f26270 */
[----:B------:R-:W-:Y:S01]  /*1340*/  UIADD3 UR4, UR42, 0x12180, URZ ;  /* 0x000121802a047890 */ /* 0x000fe2000fffe03f */
[----:B------:R-:W-:Y:S01]  /*1350*/  WARPGROUP.ARRIVE ;  /* 0x00000000000079c5 */ /* 0x000fe20000000000 */
[----:B------:R-:W-:Y:S02]  /*1360*/  ULOP3.LUT UR41, UR41, 0x10000, URZ, 0xfc, !UPT ;  /* 0x0001000029297892 */ /* 0x000fe4000f8efc3f */
[----:B------:R-:W-:Y:S01]  /*1370*/  USHF.R.U32.HI UR4, URZ, 0x4, UR4 ;  /* 0x000000043f047899 */ /* 0x000fe20008011604 */
[----:B------:R-:W-:Y:S01]  /*1380*/  UMOV UR5, 0x80000020 ;  /* 0x8000002000057882 */ /* 0x000fe20000000000 */
[----:B------:R-:W-:-:S02]  /*1390*/  UMOV UR7, 0x80000020 ;  /* 0x8000002000077882 */ /* 0x000fc40000000000 */
[----:B------:R-:W-:-:S04]  /*13a0*/  ULOP3.LUT UR4, UR4, 0x3fff, URZ, 0xc0, !UPT ;  /* 0x00003fff04047892 */ /* 0x000fc8000f8ec03f */
[----:B------:R-:W-:Y:S02]  /*13b0*/  ULOP3.LUT UR10, UR4, 0x10000, URZ, 0xfc, !UPT ;  /* 0x00010000040a7892 */ /* 0x000fe4000f8efc3f */
[----:B------:R-:W-:Y:S02]  /*13c0*/  ULEA UR4, UR39, UR41, 0x9 ;  /* 0x0000002927047291 */ /* 0x000fe4000f8e483f */
[----:B------:R-:W-:-:S09]  /*13d0*/  ULEA UR6, UR39, UR10, 0xa ;  /* 0x0000000a27067291 */ /* 0x000fd2000f8e503f */
[----:B------:R-:W-:Y:S01]  /*13e0*/  HGMMA.64x256x16.F32 R24, gdesc[UR4], RZ, !UPT, gsb0 ;  /* 0x03e00000041879f0 */ /* 0x000fe2000c0008ff */
[----:B------:R-:W-:Y:S02]  /*13f0*/  UIADD3 UR4, UR4, 0x2, URZ ;  /* 0x0000000204047890 */ /* 0x000fe4000fffe03f */
[----:B------:R-:W-:Y:S01]  /*1400*/  UIADD3 UR6, UR6, 0x2, URZ ;  /* 0x0000000206067890 */ /* 0x000fe2000fffe03f */
[----:B------:R-:W-:Y:S01]  /*1410*/  UMOV UR5, 0x80000020 ;  /* 0x8000002000057882 */ /* 0x000fe20000000000 */
[----:B------:R-:W-:Y:S01]  /*1420*/  UMOV UR7, 0x80000020 ;  /* 0x8000002000077882 */ /* 0x000fe20000000000 */
[----:B------:R-:W-:Y:S02]  /*1430*/  WARPGROUP.DEPBAR.LE gsb0, 0x0 ;  /* 0x00008000000079c5 */ /* 0x000fe40000010000 */
[----:B------:R-:W-:-:S15]  /*1440*/  WARPGROUP.ARRIVE ;  /* 0x00000000000079c5 */ /* 0x000fde0000000000 */
[----:B------:R-:W-:-:S05]  /*1450*/  NOP ;  /* 0x0000000000007918 */ /* 0x000fca0000000000 */
[----:B------:R-:W-:Y:S03]  /*1460*/  HGMMA.64x256x16.F32 R24, gdesc[UR4], R24, gsb0 ;  /* 0x03e00000041879f0 */ /* 0x000fe60008000818 */
[----:B------:R-:W-:Y:S02]  /*1470*/  WARPGROUP.DEPBAR.LE gsb0, 0x0 ;  /* 0x00008000000079c5 */ /* 0x000fe40000010000 */
[----:B------:R-:W-:Y:S05]  /*1480*/  @!P1 BRA `(.L_x_19) ;  /* 0x0000000000dc9947 */ /* 0x000fea0003800000 */
[----:B------:R-:W-:Y:S02]  /*1490*/  UIADD3 UR4, UR39, 0x1, URZ ;  /* 0x0000000127047890 */ /* 0x000fe4000fffe03f */
[----:B------:R-:W-:Y:S02]  /*14a0*/  UMOV UR9, UR39 ;  /* 0x0000002700097c82 */ /* 0x000fe40008000000 */
[----:B------:R-:W-:-:S04]  /*14b0*/  UISETP.NE.AND UP0, UPT, UR4, 0x9, UPT ;  /* 0x000000090400788c */ /* 0x000fc8000bf05270 */
[----:B------:R-:W-:Y:S02]  /*14c0*/  USEL UR5, URZ, 0x1, UP0 ;  /* 0x000000013f057887 */ /* 0x000fe40008000000 */
[----:B------:R-:W-:Y:S02]  /*14d0*/  USEL UR8, UR4, URZ, UP0 ;  /* 0x0000003f04087287 */ /* 0x000fe40008000000 */
[----:B------:R-:W-:-:S06]  /*14e0*/  ULOP3.LUT UR5, UR38, UR5, URZ, 0x3c, !UPT ;  /* 0x0000000526057292 */ /* 0x000fcc000f8e3c3f */
[----:B01----:R-:W-:-:S07]  /*14f0*/  IMAD.U32 R5, RZ, RZ, UR5 ;  /* 0x00000005ff057e24 */ /* 0x003fce000f8e00ff */
.L_x_26:
[----:B01----:R-:W-:Y:S05]  /*1500*/  @!P0 BRA `(.L_x_20) ;  /* 0x0000000000048947 */ /* 0x003fea0003800000 */
[----:B------:R-:W-:Y:S01]  /*1510*/  BPT.TRAP 0x1 ;  /* 0x000000040000795c */ /* 0x000fe20000300000 */
.L_x_20:
[----:B------:R-:W0:Y:S01]  /*1520*/  S2UR UR5, SR_CgaCtaId ;  /* 0x00000000000579c3 */ /* 0x000e220000008800 */
[----:B------:R-:W-:Y:S01]  /*1530*/  UMOV UR4, 0x400 ;  /* 0x0000040000047882 */ /* 0x000fe20000000000 */
[----:B------:R-:W-:Y:S01]  /*1540*/  SHF.L.U32 R3, R5, 0x1f, RZ ;  /* 0x0000001f05037819 */ /* 0x000fe200000006ff */
[----:B0-----:R-:W-:-:S04]  /*1550*/  ULEA UR11, UR5, UR4, 0x18 ;  /* 0x00000004050b7291 */ /* 0x001fc8000f8ec03f */
[----:B------:R-:W-:-:S09]  /*1560*/  ULEA UR4, UR8, UR11, 0x3 ;  /* 0x0000000b08047291 */ /* 0x000fd2000f8e183f */
[----:B------:R0:W1:Y:S01]  /*1570*/  SYNCS.PHASECHK.TRANS64.TRYWAIT P1, [UR4], R3 ;  /* 0x00000003ff0075a7 */ /* 0x0000620008020144 */
[----:B------:R-:W-:Y:S05]  /*1580*/  @!P0 BRA `(.L_x_21) ;  /* 0x0000000000048947 */ /* 0x000fea0003800000 */
[----:B------:R-:W-:Y:S01]  /*1590*/  BPT.TRAP 0x1 ;  /* 0x000000040000795c */ /* 0x000fe20000300000 */
.L_x_21:
[----:B-1----:R-:W-:Y:S05]  /*15a0*/  @P1 BRA `(.L_x_22) ;  /* 0x0000000000081947 */ /* 0x002fea0003800000 */
[----:B------:R-:W1:Y:S02]  /*15b0*/  SYNCS.PHASECHK.TRANS64.TRYWAIT P1, [UR4], R3 ;  /* 0x00000003ff0075a7 */ /* 0x000e640008020144 */
[----:B-1----:R-:W-:Y:S05]  /*15c0*/  @!P1 BRA `(.L_x_23) ;  /* 0x000000a000649947 */ /* 0x002fea0003800000 */
.L_x_22:
[----:B------:R-:W-:Y:S01]  /*15d0*/  ULEA UR4, UR8, UR41, 0x9 ;  /* 0x0000002908047291 */ /* 0x000fe2000f8e483f */
[----:B------:R-:W-:Y:S01]  /*15e0*/  WARPGROUP.ARRIVE ;  /* 0x00000000000079c5 */ /* 0x000fe20000000000 */
[----:B------:R-:W-:Y:S01]  /*15f0*/  ULEA UR6, UR8, UR10, 0xa ;  /* 0x0000000a08067291 */ /* 0x000fe2000f8e503f */
[----:B------:R-:W-:Y:S01]  /*1600*/  UMOV UR5, 0x80000020 ;  /* 0x8000002000057882 */ /* 0x000fe20000000000 */
[----:B------:R-:W-:-:S07]  /*1610*/  UMOV UR7, 0x80000020 ;  /* 0x8000002000077882 */ /* 0x000fce0000000000 */
[----:B------:R-:W-:Y:S01]  /*1620*/  HGMMA.64x256x16.F32 R24, gdesc[UR4], R24, gsb0 ;  /* 0x03e00000041879f0 */ /* 0x000fe20008000818 */
        /* <DEDUP_REMOVED lines=10> */
[----:B------:R-:W-:Y:S01]  /*16d0*/  BPT.TRAP 0x1 ;  /* 0x000000040000795c */ /* 0x000fe20000300000 */
.L_x_24:
[----:B------:R-:W-:Y:S01]  /*16e0*/  ULEA UR4, UR9, UR11, 0x3 ;  /* 0x0000000b09047291 */ /* 0x000fe2000f8e183f */
[----:B------:R-:W-:-:S03]  /*16f0*/  ISETP.GT.U32.AND P1, PT, R19, 0x1, PT ;  /* 0x000000011300780c */ /* 0x000fc60003f24070 */
[----:B------:R-:W-:-:S04]  /*1700*/  UIADD3 UR4, UR4, 0x48, URZ ;  /* 0x0000004804047890 */ /* 0x000fc8000fffe03f */
[----:B------:R-:W-:-:S09]  /*1710*/  UPRMT UR4, URZ, 0x654, UR4 ;  /* 0x000006543f047896 */ /* 0x000fd20008000004 */
[----:B------:R-:W-:Y:S01]  /*1720*/  SYNCS.ARRIVE.TRANS64.RED.A1T0 RZ, [UR4], RZ ;  /* 0x000000ffffff79a7 */ /* 0x000fe20008100404 */
[----:B------:R-:W-:Y:S05]  /*1730*/  @P1 BRA `(.L_x_25) ;  /* 0x0000000000041947 */ /* 0x000fea0003800000 */
[----:B------:R-:W-:Y:S01]  /*1740*/  BPT.TRAP 0x1 ;  /* 0x000000040000795c */ /* 0x000fe20000300000 */
.L_x_25:
[----:B------:R-:W-:Y:S01]  /*1750*/  UIADD3 UR8, UR8, 0x1, URZ ;  /* 0x0000000108087890 */ /* 0x000fe2000fffe03f */
[C---:B------:R-:W-:Y:S01]  /*1760*/  ISETP.GT.AND P1, PT, R0.reuse, 0x1, PT ;  /* 0x000000010000780c */ /* 0x040fe20003f24270 */
[----:B------:R-:W-:Y:S01]  /*1770*/  UIADD3 UR9, UR9, 0x1, URZ ;  /* 0x0000000109097890 */ /* 0x000fe2000fffe03f */
[----:B------:R-:W-:Y:S01]  /*1780*/  VIADD R0, R0, 0xffffffff ;  /* 0xffffffff00007836 */ /* 0x000fe20000000000 */
[----:B------:R-:W-:Y:S02]  /*1790*/  UISETP.NE.AND UP0, UPT, UR8, 0x9, UPT ;  /* 0x000000090800788c */ /* 0x000fe4000bf05270 */
[----:B------:R-:W-:Y:S02]  /*17a0*/  UISETP.NE.AND UP1, UPT, UR9, 0x9, UPT ;  /* 0x000000090900788c */ /* 0x000fe4000bf25270 */
[----:B------:R-:W-:Y:S02]  /*17b0*/  USEL UR4, URZ, 0x1, UP0 ;  /* 0x000000013f047887 */ /* 0x000fe40008000000 */
[----:B------:R-:W-:-:S02]  /*17c0*/  USEL UR8, UR8, URZ, UP0 ;  /* 0x0000003f08087287 */ /* 0x000fc40008000000 */
[----:B------:R-:W-:Y:S02]  /*17d0*/  USEL UR9, UR9, URZ, UP1 ;  /* 0x0000003f09097287 */ /* 0x000fe40008800000 */
[----:B------:R-:W-:Y:S01]  /*17e0*/  LOP3.LUT R5, R5, UR4, RZ, 0x3c, !PT ;  /* 0x0000000405057c12 */ /* 0x000fe2000f8e3cff */
[----:B------:R-:W-:Y:S09]  /*17f0*/  @P1 BRA `(.L_x_26) ;  /* 0xfffffffc00401947 */ /* 0x000ff2000383ffff */
.L_x_19:
[----:B------:R-:W2:Y:S02]  /*1800*/  LDC R0, c[0x0][0x28c] ;  /* 0x0000a300ff007b82 */ /* 0x000ea40000000800 */
[----:B--2---:R-:W-:-:S13]  /*1810*/  ISETP.GE.AND P1, PT, R0, 0x1, PT ;  /* 0x000000010000780c */ /* 0x004fda0003f26270 */
[----:B------:R-:W-:Y:S05]  /*1820*/  @!P1 BRA `(.L_x_27) ;  /* 0x0000000000489947 */ /* 0x000fea0003800000 */
[----:B------:R-:W-:Y:S05]  /*1830*/  @!P0 BRA `(.L_x_28) ;  /* 0x0000000000048947 */ /* 0x000fea0003800000 */
[----:B------:R-:W-:Y:S01]  /*1840*/  BPT.TRAP 0x1 ;  /* 0x000000040000795c */ /* 0x000fe20000300000 */
.L_x_28:
[----:B------:R-:W2:Y:S01]  /*1850*/  S2UR UR7, SR_CgaCtaId ;  /* 0x00000000000779c3 */ /* 0x000ea20000008800 */
[----:B------:R-:W-:Y:S01]  /*1860*/  UISETP.LT.AND UP0, UPT, UR40, 0x1, UPT ;  /* 0x000000012800788c */ /* 0x000fe2000bf01270 */
[----:B------:R-:W-:-:S03]  /*1870*/  ISETP.GT.U32.AND P0, PT, R19, 0x1, PT ;  /* 0x000000011300780c */ /* 0x000fc60003f04070 */
[----:B------:R-:W-:-:S04]  /*1880*/  USEL UR6, UR40, 0x1, UP0 ;  /* 0x0000000128067887 */ /* 0x000fc80008000000 */
[----:B------:R-:W-:-:S04]  /*1890*/  UIADD3 UR6, UR39, UR40, -UR6 ;  /* 0x0000002827067290 */ /* 0x000fc8000fffe806 */
[----:B------:R-:W-:-:S04]  /*18a0*/  UIMAD.WIDE.U32 UR4, UR6, 0x38e38e39, URZ ;  /* 0x38e38e39060478a5 */ /* 0x000fc8000f8e003f */
[----:B------:R-:W-:-:S03]  /*18b0*/  USHF.R.U32.HI UR4, URZ, 0x1, UR5 ;  /* 0x000000013f047899 */ /* 0x000fc60008011605 */
[----:B------:R-:W-:Y:S01]  /*18c0*/  UMOV UR5, 0x400 ;  /* 0x0000040000057882 */ /* 0x000fe20000000000 */
[----:B------:R-:W-:Y:S02]  /*18d0*/  UIMAD UR6, UR4, -0x9, UR6 ;  /* 0xfffffff7040678a4 */ /* 0x000fe4000f8e0206 */
[----:B--2---:R-:W-:-:S04]  /*18e0*/  ULEA UR5, UR7, UR5, 0x18 ;  /* 0x0000000507057291 */ /* 0x004fc8000f8ec03f */
[----:B------:R-:W-:-:S04]  /*18f0*/  ULEA UR6, UR6, UR5, 0x3 ;  /* 0x0000000506067291 */ /* 0x000fc8000f8e183f */
[----:B------:R-:W-:-:S04]  /*1900*/  UIADD3 UR6, UR6, 0x48, URZ ;  /* 0x0000004806067890 */ /* 0x000fc8000fffe03f */
[----:B------:R-:W-:-:S09]  /*1910*/  UPRMT UR6, URZ, 0x654, UR6 ;  /* 0x000006543f067896 */ /* 0x000fd20008000006 */
[----:B------:R-:W-:Y:S01]  /*1920*/  SYNCS.ARRIVE.TRANS64.RED.A1T0 RZ, [UR6], RZ ;  /* 0x000000ffffff79a7 */ /* 0x000fe20008100406 */
[----:B------:R-:W-:Y:S05]  /*1930*/  @P0 BRA `(.L_x_27) ;  /* 0x0000000000040947 */ /* 0x000fea0003800000 */
[----:B------:R-:W-:Y:S01]  /*1940*/  BPT.TRAP 0x1 ;  /* 0x000000040000795c */ /* 0x000fe20000300000 */
.L_x_27:
[----:B------:R-:W2:Y:S01]  /*1950*/  LDC R7, c[0x0][0x288] ;  /* 0x0000a200ff077b82 */ /* 0x000ea20000000800 */
[----:B01----:R-:W-:Y:S01]  /*1960*/  SHF.R.U32.HI R3, RZ, 0x2, R18 ;  /* 0x00000002ff037819 */ /* 0x003fe20000011612 */
[----:B------:R-:W-:Y:S01]  /*1970*/  UIADD3 UR39, UR40, UR39, URZ ;  /* 0x0000002728277290 */ /* 0x000fe2000fffe03f */
[C---:B------:R-:W-:Y:S01]  /*1980*/  LOP3.LUT R4, R18.reuse, 0x60, RZ, 0xc0, !PT ;  /* 0x0000006012047812 */ /* 0x040fe200078ec0ff */
[----:B------:R-:W-:Y:S01]  /*1990*/  ULDC UR7, c[0x0][0x284] ;  /* 0x0000a10000077ab9 */ /* 0x000fe20000000800 */
[----:B------:R-:W-:Y:S01]  /*19a0*/  LOP3.LUT R3, R3, 0x7, RZ, 0xc0, !PT ;  /* 0x0000000703037812 */ /* 0x000fe200078ec0ff */
[----:B------:R-:W-:Y:S01]  /*19b0*/  UISETP.GT.U32.AND UP0, UPT, UR39, 0x8, UPT ;  /* 0x000000082700788c */ /* 0x000fe2000bf04070 */
[----:B------:R-:W-:Y:S01]  /*19c0*/  SHF.R.U32.HI R10, RZ, 0x1, R4 ;  /* 0x00000001ff0a7819 */ /* 0x000fe20000011604 */
[----:B------:R-:W-:Y:S01]  /*19d0*/  IMAD.SHL.U32 R4, R18, 0x2, RZ ;  /* 0x0000000212047824 */ /* 0x000fe200078e00ff */
[----:B------:R-:W-:Y:S01]  /*19e0*/  LOP3.LUT R0, R22, 0x1, RZ, 0xc0, !PT ;  /* 0x0000000116007812 */ /* 0x000fe200078ec0ff */
[----:B------:R-:W-:Y:S01]  /*19f0*/  UISETP.LT.U32.AND UP0, UPT, UR40, 0x9, UP0 ;  /* 0x000000092800788c */ /* 0x000fe20008701070 */
[----:B------:R-:W-:Y:S01]  /*1a00*/  IADD3 R5, RZ, -R10, -R3 ;  /* 0x8000000aff057210 */ /* 0x000fe20007ffe803 */
[----:B------:R-:W-:Y:S01]  /*1a10*/  UISETP.GE.U32.AND UP1, UPT, UR40, 0x9, UPT ;  /* 0x000000092800788c */ /* 0x000fe2000bf26070 */
[----:B------:R-:W-:Y:S01]  /*1a20*/  LOP3.LUT R9, R4, 0x6, RZ, 0xc0, !PT ;  /* 0x0000000604097812 */ /* 0x000fe200078ec0ff */
[C---:B------:R-:W-:Y:S01]  /*1a30*/  IMAD.SHL.U32 R6, R0.reuse, 0x40, RZ ;  /* 0x0000004000067824 */ /* 0x040fe200078e00ff */
[----:B------:R-:W-:Y:S01]  /*1a40*/  SHF.R.S32.HI R21, RZ, 0x1f, R23 ;  /* 0x0000001fff157819 */ /* 0x000fe20000011417 */
[----:B------:R-:W-:Y:S01]  /*1a50*/  IMAD R11, R0, -0x40, R5 ;  /* 0xffffffc0000b7824 */ /* 0x000fe200078e0205 */
[----:B------:R-:W-:Y:S01]  /*1a60*/  LOP3.LUT R0, R18, 0x3, RZ, 0xc0, !PT ;  /* 0x0000000312007812 */ /* 0x000fe200078ec0ff */
[----:B------:R-:W-:Y:S01]  /*1a70*/  ULDC.64 UR8, c[0x0][0x5d0] ;  /* 0x0001740000087ab9 */ /* 0x000fe20000000a00 */
[----:B------:R-:W-:Y:S01]  /*1a80*/  PRMT R8, R9, 0x6540, R152 ;  /* 0x0000654009087816 */ /* 0x000fe20000000098 */
[----:B------:R-:W-:Y:S01]  /*1a90*/  IMAD.SHL.U32 R152, R152, 0x100, RZ ;  /* 0x0000010098987824 */ /* 0x000fe200078e00ff */
[----:B------:R-:W-:Y:S01]  /*1aa0*/  UIMAD.WIDE.U32 UR4, UR39, 0x38e38e39, URZ ;  /* 0x38e38e39270478a5 */ /* 0x000fe2000f8e003f */
[----:B------:R-:W-:Y:S01]  /*1ab0*/  IMAD R4, R21, UR8, RZ ;  /* 0x0000000815047c24 */ /* 0x000fe2000f8e02ff */
[----:B------:R-:W-:Y:S01]  /*1ac0*/  USEL UR6, URZ, 0x1, !UP0 ;  /* 0x000000013f067887 */ /* 0x000fe2000c000000 */
[----:B--2---:R-:W-:Y:S01]  /*1ad0*/  IMAD R13, R0, -0x2, R7 ;  /* 0xfffffffe000d7824 */ /* 0x004fe200078e0207 */
[----:B------:R-:W-:Y:S01]  /*1ae0*/  ISETP.GE.AND P0, PT, R152, R7, PT ;  /* 0x000000079800720c */ /* 0x000fe20003f06270 */
[C---:B------:R-:W-:Y:S01]  /*1af0*/  IMAD.SHL.U32 R0, R153.reuse, 0x80, RZ ;  /* 0x0000008099007824 */ /* 0x040fe200078e00ff */
[----:B------:R-:W-:Y:S01]  /*1b00*/  SHF.R.S32.HI R9, RZ, 0x1f, R8 ;  /* 0x0000001fff097819 */ /* 0x000fe20000011408 */
[----:B------:R-:W-:Y:S01]  /*1b10*/  USHF.R.U32.HI UR4, URZ, 0x1, UR5 ;  /* 0x000000013f047899 */ /* 0x000fe20008011605 */
[----:B------:R-:W-:Y:S01]  /*1b20*/  LOP3.LUT R3, R6, 0x40, R3, 0xe2, !PT ;  /* 0x0000004006037812 */ /* 0x000fe200078ee203 */
[----:B------:R-:W-:Y:S01]  /*1b30*/  ULOP3.LUT UR38, UR38, UR6, URZ, 0x3c, !UPT ;  /* 0x0000000626267292 */ /* 0x000fe2000f8e3c3f */
[C---:B------:R-:W-:Y:S01]  /*1b40*/  ISETP.GE.OR P0, PT, R0.reuse, UR7, P0 ;  /* 0x0000000700007c0c */ /* 0x040fe20008706670 */
[----:B------:R-:W-:Y:S01]  /*1b50*/  IMAD.WIDE R6, R153, 0x80, RZ ;  /* 0x0000008099067825 */ /* 0x000fe200078e02ff */
[----:B------:R-:W-:Y:S01]  /*1b60*/  UIMAD UR39, UR4, -0x9, UR39 ;  /* 0xfffffff7042778a4 */ /* 0x000fe2000f8e0227 */
[----:B------:R-:W-:Y:S01]  /*1b70*/  IADD3 R0, -R0, UR7, R11 ;  /* 0x0000000700007c10 */ /* 0x000fe2000fffe10b */
[----:B------:R-:W-:Y:S01]  /*1b80*/  @UP1 ULOP3.LUT UR38, UR38, 0x1, UR4, 0x78, !UPT ;  /* 0x0000000126261892 */ /* 0x000fe2000f8e7804 */
[C---:B------:R-:W-:Y:S01]  /*1b90*/  IMAD R15, R23.reuse, UR9, R4 ;  /* 0x00000009170f7c24 */ /* 0x040fe2000f8e0204 */
[----:B------:R-:W-:Y:S01]  /*1ba0*/  LOP3.LUT R167, R6, R3, R10, 0xfe, !PT ;  /* 0x0000000306a77212 */ /* 0x000fe200078efe0a */
[----:B------:R-:W-:-:S04]  /*1bb0*/  IMAD.WIDE.U32 R4, R23, UR8, R8 ;  /* 0x0000000817047c25 */ /* 0x000fc8000f8e0008 */
[----:B------:R-:W-:Y:S02]  /*1bc0*/  IMAD.IADD R5, R5, 0x1, R15 ;  /* 0x0000000105057824 */ /* 0x000fe400078e020f */
[----:B------:R-:W-:Y:S02]  /*1bd0*/  IMAD.IADD R3, R13, 0x1, -R152 ;  /* 0x000000010d037824 */ /* 0x000fe400078e0a98 */
[----:B------:R-:W-:Y:S01]  /*1be0*/  IMAD.MOV.U32 R153, RZ, RZ, -0x1 ;  /* 0xffffffffff997424 */ /* 0x000fe200078e00ff */
[----:B------:R-:W-:Y:S06]  /*1bf0*/  @P0 BRA `(.L_x_29) ;  /* 0x0000007800dc0947 */ /* 0x000fec0003800000 */
[----:B------:R-:W0:Y:S01]  /*1c00*/  LDC.64 R10, c[0x0][0x5c8] ;  /* 0x00017200ff0a7b82 */ /* 0x000e220000000a00 */
[----:B-----5:R-:W-:Y:S01]  /*1c10*/  FSETP.NEU.AND P0, PT, R155, RZ, PT ;  /* 0x000000ff9b00720b */ /* 0x020fe20003f0d000 */
[----:B------:R-:W-:Y:S01]  /*1c20*/  BSSY B0, `(.L_x_29) ;  /* 0x00007b4000007945 */ /* 0x000fe20003800000 */
[----:B------:R-:W-:-:S04]  /*1c30*/  ISETP.GT.AND P2, PT, R3, RZ, PT ;  /* 0x000000ff0300720c */ /* 0x000fc80003f44270 */
[----:B------:R-:W-:Y:S01]  /*1c40*/  ISETP.GT.AND P1, PT, R0, RZ, P2 ;  /* 0x000000ff0000720c */ /* 0x000fe20001724270 */
[-C--:B0-----:R-:W-:Y:S02]  /*1c50*/  IMAD R12, R7, R10.reuse, RZ ;  /* 0x0000000a070c7224 */ /* 0x081fe400078e02ff */
[----:B------:R-:W-:-:S04]  /*1c60*/  IMAD.WIDE.U32 R160, R167, R10, R4 ;  /* 0x0000000aa7a07225 */ /* 0x000fc800078e0004 */
[----:B------:R-:W-:-:S04]  /*1c70*/  IMAD R5, R167, R11, R12 ;  /* 0x0000000ba7057224 */ /* 0x000fc800078e020c */
[----:B------:R-:W-:Y:S01]  /*1c80*/  IMAD.IADD R169, R161, 0x1, R5 ;  /* 0x00000001a1a97824 */ /* 0x000fe200078e0205 */
[----:B------:R-:W-:Y:S06]  /*1c90*/  @!P0 BRA `(.L_x_30) ;  /* 0x0000005400988947 */ /* 0x000fec0003800000 */
[----:B------:R-:W0:Y:S01]  /*1ca0*/  LDC.64 R14, c[0x0][0x5b8] ;  /* 0x00016e00ff0e7b82 */ /* 0x000e220000000a00 */
[----:B------:R-:W-:-:S07]  /*1cb0*/  ULDC.64 UR4, c[0x0][0x5c0] ;  /* 0x0001700000047ab9 */ /* 0x000fce0000000a00 */
[----:B------:R-:W1:Y:S08]  /*1cc0*/  LDC.64 R164, c[0x0][0x5b0] ;  /* 0x00016c00ffa47b82 */ /* 0x000e700000000a00 */
[----:B------:R-:W2:Y:S01]  /*1cd0*/  LDC.64 R12, c[0x0][0x5a8] ;  /* 0x00016a00ff0c7b82 */ /* 0x000ea20000000a00 */
[-C--:B0-----:R-:W-:Y:S02]  /*1ce0*/  IMAD R4, R21, R14.reuse, RZ ;  /* 0x0000000e15047224 */ /* 0x081fe400078e02ff */
[----:B------:R-:W-:-:S04]  /*1cf0*/  IMAD.WIDE.U32 R162, R23, R14, R8 ;  /* 0x0000000e17a27225 */ /* 0x000fc800078e0008 */
[----:B------:R-:W-:Y:S02]  /*1d00*/  IMAD R159, R23, R15, R4 ;  /* 0x0000000f179f7224 */ /* 0x000fe400078e0204 */
[-C--:B-1----:R-:W-:Y:S02]  /*1d10*/  IMAD R6, R7, R164.reuse, RZ ;  /* 0x000000a407067224 */ /* 0x082fe400078e02ff */
[----:B------:R-:W-:Y:S02]  /*1d20*/  IMAD.IADD R21, R163, 0x1, R159 ;  /* 0x00000001a3157824 */ /* 0x000fe400078e029f */
[----:B------:R-:W-:Y:S02]  /*1d30*/  IMAD.MOV.U32 R20, RZ, RZ, R162 ;  /* 0x000000ffff147224 */ /* 0x000fe400078e00a2 */
[C---:B------:R-:W-:Y:S02]  /*1d40*/  IMAD R161, R167.reuse, R165, R6 ;  /* 0x000000a5a7a17224 */ /* 0x040fe400078e0206 */
[----:B------:R-:W-:-:S04]  /*1d50*/  IMAD.WIDE.U32 R4, R167, R164, R20 ;  /* 0x000000a4a7047225 */ /* 0x000fc800078e0014 */
[----:B------:R-:W-:Y:S01]  /*1d60*/  IMAD.IADD R5, R5, 0x1, R161 ;  /* 0x0000000105057824 */ /* 0x000fe200078e02a1 */
[----:B--2---:R-:W-:-:S04]  /*1d70*/  LEA R6, P0, R4, R12, 0x1 ;  /* 0x0000000c04067211 */ /* 0x004fc800078008ff */
[----:B------:R-:W-:-:S05]  /*1d80*/  LEA.HI.X R7, R4, R13, R5, 0x1, P0 ;  /* 0x0000000d04077211 */ /* 0x000fca00000f0c05 */
[----:B------:R0:W2:Y:S01]  /*1d90*/  @P1 LDG.E.LTC128B.U16 R15, desc[UR36][R6.64] ;  /* 0x00000024060f1981 */ /* 0x0000a2000c1e1520 */
[----:B------:R-:W-:Y:S01]  /*1da0*/  IMAD.WIDE.U32 R156, R167, R164, R8 ;  /* 0x000000a4a79c7225 */ /* 0x000fe200078e0008 */
[----:B------:R-:W-:Y:S03]  /*1db0*/  BSSY B1, `(.L_x_31) ;  /* 0x0000013000017945 */ /* 0x000fe60003800000 */
[----:B------:R-:W-:Y:S02]  /*1dc0*/  IMAD.IADD R157, R161, 0x1, R157 ;  /* 0x00000001a19d7824 */ /* 0x000fe400078e029d */
[----:B------:R-:W-:-:S04]  /*1dd0*/  IMAD.WIDE.U32 R156, R23, R14, R156 ;  /* 0x0000000e179c7225 */ /* 0x000fc800078e009c */
[----:B0-----:R-:W-:Y:S01]  /*1de0*/  IMAD.IADD R7, R159, 0x1, R157 ;  /* 0x000000019f077824 */ /* 0x001fe200078e029d */
[----:B------:R-:W-:Y:S02]  /*1df0*/  LEA R6, P4, R156, R12, 0x1 ;  /* 0x0000000c9c067211 */ /* 0x000fe400078808ff */
[----:B------:R-:W-:Y:S02]  /*1e00*/  SHF.L.U64.HI R157, R164, 0x3, R165 ;  /* 0x00000003a49d7819 */ /* 0x000fe400000102a5 */
[----:B------:R-:W-:Y:S01]  /*1e10*/  LEA.HI.X R7, R156, R13, R7, 0x1, P4 ;  /* 0x0000000d9c077211 */ /* 0x000fe200020f0c07 */
[----:B------:R-:W-:Y:S02]  /*1e20*/  IMAD.SHL.U32 R156, R164, 0x8, RZ ;  /* 0x00000008a49c7824 */ /* 0x000fe400078e00ff */
[----:B--2---:R-:W-:-:S05]  /*1e30*/  HADD2.F32 R4, -RZ, R15.H0_H0 ;  /* 0x2000000fff047230 */ /* 0x004fca0000004100 */
[----:B------:R-:W-:Y:S01]  /*1e40*/  FMUL R5, R4, R155 ;  /* 0x0000009b04057220 */ /* 0x000fe20000400000 */
[----:B------:R-:W-:-:S03]  /*1e50*/  LEA R4, P0, R160, UR4, 0x1 ;  /* 0x00000004a0047c11 */ /* 0x000fc6000f8008ff */
[----:B------:R-:W-:Y:S01]  /*1e60*/  FFMA R24, R24, R154, R5 ;  /* 0x0000009a18187223 */ /* 0x000fe20000000005 */
[----:B------:R-:W-:Y:S02]  /*1e70*/  LEA.HI.X R5, R160, UR5, R169, 0x1, P0 ;  /* 0x00000005a0057c11 */ /* 0x000fe400080f0ca9 */
[----:B------:R-:W-:Y:S02]  /*1e80*/  ISETP.GT.AND P0, PT, R3, 0x1, PT ;  /* 0x000000010300780c */ /* 0x000fe40003f04270 */
[----:B------:R-:W-:Y:S02]  /*1e90*/  F2FP.F16.F32.PACK_AB R24, RZ, R24 ;  /* 0x00000018ff18723e */ /* 0x000fe400000000ff */
[----:B------:R-:W-:-:S03]  /*1ea0*/  ISETP.GT.AND P3, PT, R0, RZ, P0 ;  /* 0x000000ff0000720c */ /* 0x000fc60000764270 */
[----:B------:R0:W-:Y:S10]  /*1eb0*/  @P1 STG.E.U16 desc[UR36][R4.64], R24 ;  /* 0x0000001804001986 */ /* 0x0001f4000c101524 */
[----:B------:R-:W-:Y:S05]  /*1ec0*/  @!P3 BRA `(.L_x_32) ;  /* 0x000000000004b947 */ /* 0x000fea0003800000 */
[----:B------:R1:W5:Y:S02]  /*1ed0*/  LDG.E.LTC128B.U16 R15, desc[UR36][R6.64+0x2] ;  /* 0x00000224060f7981 */ /* 0x000364000c1e1520 */
.L_x_32:
[----:B------:R-:W-:Y:S05]  /*1ee0*/  BSYNC B1 ;  /* 0x0000000000017941 */ /* 0x000fea0003800000 */
.L_x_31:
[----:B-----5:R-:W-:Y:S01]  /*1ef0*/  HADD2.F32 R20, -RZ, R15.H0_H0 ;  /* 0x2000000fff147230 */ /* 0x020fe20000004100 */
[----:B------:R-:W-:Y:S01]  /*1f00*/  ISETP.GT.AND P2, PT, R0, 0x8, P2 ;  /* 0x000000080000780c */ /* 0x000fe20001744270 */
[----:B------:R-:W-:Y:S01]  /*1f10*/  IMAD.WIDE.U32 R156, R167, R164, R156 ;  /* 0x000000a4a79c7225 */ /* 0x000fe200078e009c */
[----:B------:R-:W-:-:S03]  /*1f20*/  PRMT R152, R15, 0x7610, R152 ;  /* 0x000076100f987816 */ /* 0x000fc60000000098 */
[----:B------:R-:W-:Y:S01]  /*1f30*/  FMUL R20, R20, R155 ;  /* 0x0000009b14147220 */ /* 0x000fe20000400000 */
[----:B------:R-:W-:Y:S01]  /*1f40*/  IMAD.IADD R161, R161, 0x1, R157 ;  /* 0x00000001a1a17824 */ /* 0x000fe200078e029d */
[----:B------:R-:W-:Y:S02]  /*1f50*/  IADD3 R162, P1, R162, R156, RZ ;  /* 0x0000009ca2a27210 */ /* 0x000fe40007f3e0ff */
[----:B------:R-:W-:-:S03]  /*1f60*/  FFMA R25, R25, R154, R20 ;  /* 0x0000009a19197223 */ /* 0x000fc60000000014 */
[----:B------:R-:W-:Y:S01]  /*1f70*/  IMAD.X R21, R161, 0x1, R21, P1 ;  /* 0x00000001a1157824 */ /* 0x000fe200008e0615 */
[C---:B------:R-:W-:Y:S02]  /*1f80*/  LEA R20, P1, R162.reuse, R12, 0x1 ;  /* 0x0000000ca2147211 */ /* 0x040fe400078208ff */
[----:B------:R-:W-:Y:S02]  /*1f90*/  F2FP.F16.F32.PACK_AB R25, RZ, R25 ;  /* 0x00000019ff19723e */ /* 0x000fe400000000ff */
[----:B------:R-:W-:Y:S02]  /*1fa0*/  LEA.HI.X R21, R162, R13, R21, 0x1, P1 ;  /* 0x0000000da2157211 */ /* 0x000fe400008f0c15 */
[----:B------:R-:W-:-:S05]  /*1fb0*/  PRMT R157, R25, 0x7610, R157 ;  /* 0x00007610199d7816 */ /* 0x000fca000000009d */
[----:B------:R2:W-:Y:S04]  /*1fc0*/  @P3 STG.E.U16 desc[UR36][R4.64+0x2], R157 ;  /* 0x0000029d04003986 */ /* 0x0005e8000c101524 */
[----:B------:R-:W0:Y:S01]  /*1fd0*/  @P2 LDG.E.LTC128B.U16 R152, desc[UR36][R20.64] ;  /* 0x0000002414982981 */ /* 0x000e22000c1e1520 */
[----:B------:R-:W-:Y:S01]  /*1fe0*/  IADD3 R8, P1, R8, R156, RZ ;  /* 0x0000009c08087210 */ /* 0x000fe20007f3e0ff */
[----:B------:R-:W-:Y:S01]  /*1ff0*/  BSSY B1, `(.L_x_33) ;  /* 0x0000011000017945 */ /* 0x000fe20003800000 */
[----:B------:R-:W-:Y:S02]  /*2000*/  SHF.L.U64.HI R11, R10, 0x4, R11 ;  /* 0x000000040a0b7819 */ /* 0x000fe4000001020b */
[----:B------:R-:W-:Y:S01]  /*2010*/  ISETP.GT.AND P0, PT, R0, 0x8, P0 ;  /* 0x000000080000780c */ /* 0x000fe20000704270 */
[----:B------:R-:W-:Y:S01]  /*2020*/  IMAD.X R9, R9, 0x1, R161, P1 ;  /* 0x0000000109097824 */ /* 0x000fe200008e06a1 */
[----:B------:R-:W-:Y:S01]  /*2030*/  LEA R10, P1, R10, R4, 0x4 ;  /* 0x000000040a0a7211 */ /* 0x000fe200078220ff */
[----:B------:R-:W-:-:S04]  /*2040*/  IMAD.WIDE.U32 R14, R23, R14, R8 ;  /* 0x0000000e170e7225 */ /* 0x000fc800078e0008 */
[----:B------:R-:W-:Y:S01]  /*2050*/  IMAD.X R11, R11, 0x1, R5, P1 ;  /* 0x000000010b0b7824 */ /* 0x000fe200008e0605 */
[----:B------:R-:W-:Y:S01]  /*2060*/  LEA R8, P3, R14, R12, 0x1 ;  /* 0x0000000c0e087211 */ /* 0x000fe200078608ff */
[----:B------:R-:W-:-:S05]  /*2070*/  IMAD.IADD R9, R159, 0x1, R15 ;  /* 0x000000019f097824 */ /* 0x000fca00078e020f */
[----:B------:R-:W-:Y:S01]  /*2080*/  LEA.HI.X R9, R14, R13, R9, 0x1, P3 ;  /* 0x0000000d0e097211 */ /* 0x000fe200018f0c09 */
[----:B0-----:R-:W-:-:S05]  /*2090*/  HADD2.F32 R24, -RZ, R152.H0_H0 ;  /* 0x20000098ff187230 */ /* 0x001fca0000004100 */
[----:B------:R-:W-:-:S04]  /*20a0*/  FMUL R25, R24, R155 ;  /* 0x0000009b18197220 */ /* 0x000fc80000400000 */
[----:B------:R-:W-:-:S05]  /*20b0*/  FFMA R25, R26, R154, R25 ;  /* 0x0000009a1a197223 */ /* 0x000fca0000000019 */
[----:B------:R-:W-:-:S05]  /*20c0*/  F2FP.F16.F32.PACK_AB R25, RZ, R25 ;  /* 0x00000019ff19723e */ /* 0x000fca00000000ff */
[----:B------:R2:W-:Y:S01]  /*20d0*/  @P2 STG.E.U16 desc[UR36][R10.64], R25 ;  /* 0x000000190a002986 */ /* 0x0005e2000c101524 */
[----:B------:R-:W-:Y:S05]  /*20e0*/  @!P0 BRA `(.L_x_34) ;  /* 0x0000000000048947 */ /* 0x000fea0003800000 */
[----:B------:R0:W5:Y:S02]  /*20f0*/  LDG.E.LTC128B.U16 R152, desc[UR36][R8.64+0x2] ;  /* 0x0000022408987981 */ /* 0x000164000c1e1520 */
.L_x_34:
[----:B------:R-:W-:Y:S05]  /*2100*/  BSYNC B1 ;  /* 0x0000000000017941 */ /* 0x000fea0003800000 */
.L_x_33:
[----:B-----5:R-:W-:Y:S01]  /*2110*/  HADD2.F32 R12, -RZ, R152.H0_H0 ;  /* 0x20000098ff0c7230 */ /* 0x020fe20000004100 */
[----:B------:R-:W-:Y:S01]  /*2120*/  ISETP.GT.AND P1, PT, R3, 0x8, PT ;  /* 0x000000080300780c */ /* 0x000fe20003f24270 */
[----:B------:R-:W-:Y:S03]  /*2130*/  BSSY B1, `(.L_x_35) ;  /* 0x0000008000017945 */ /* 0x000fe60003800000 */
[----:B------:R-:W-:Y:S01]  /*2140*/  FMUL R12, R12, R155 ;  /* 0x0000009b0c0c7220 */ /* 0x000fe20000400000 */
[----:B------:R-:W-:-:S03]  /*2150*/  ISETP.GT.AND P2, PT, R0, RZ, P1 ;  /* 0x000000ff0000720c */ /* 0x000fc60000f44270 */
[----:B------:R-:W-:-:S05]  /*2160*/  FFMA R12, R27, R154, R12 ;  /* 0x0000009a1b0c7223 */ /* 0x000fca000000000c */
[----:B------:R-:W-:-:S05]  /*2170*/  F2FP.F16.F32.PACK_AB R12, RZ, R12 ;  /* 0x0000000cff0c723e */ /* 0x000fca00000000ff */
[----:B------:R3:W-:Y:S01]  /*2180*/  @P0 STG.E.U16 desc[UR36][R10.64+0x2], R12 ;  /* 0x0000020c0a000986 */ /* 0x0007e2000c101524 */
[----:B------:R-:W-:Y:S05]  /*2190*/  @!P2 BRA `(.L_x_36) ;  /* 0x000000000004a947 */ /* 0x000fea0003800000 */
[----:B------:R4:W5:Y:S02]  /*21a0*/  LDG.E.LTC128B.U16 R152, desc[UR36][R6.64+0x10] ;  /* 0x0000102406987981 */ /* 0x000964000c1e1520 */
.L_x_36:
[----:B------:R-:W-:Y:S05]  /*21b0*/  BSYNC B1 ;  /* 0x0000000000017941 */ /* 0x000fea0003800000 */
.L_x_35:
[----:B---3-5:R-:W-:Y:S01]  /*21c0*/  HADD2.F32 R12, -RZ, R152.H0_H0 ;  /* 0x20000098ff0c7230 */ /* 0x028fe20000004100 */
        /* <DEDUP_REMOVED lines=9> */
.L_x_38:
[----:B------:R-:W-:Y:S05]  /*2260*/  BSYNC B1 ;  /* 0x0000000000017941 */ /* 0x000fea0003800000 */
.L_x_37:
[----:B-----5:R-:W-:Y:S01]  /*2270*/  HADD2.F32 R12, -RZ, R152.H0_H0 ;  /* 0x20000098ff0c7230 */ /* 0x020fe20000004100 */
[----:B------:R-:W-:Y:S01]  /*2280*/  ISETP.GT.AND P1, PT, R0, 0x8, P1 ;  /* 0x000000080000780c */ /* 0x000fe20000f24270 */
[----:B------:R-:W-:Y:S03]  /*2290*/  BSSY B1, `(.L_x_39) ;  /* 0x0000007000017945 */ /* 0x000fe60003800000 */
[----:B------:R-:W-:-:S04]  /*22a0*/  FMUL R12, R12, R155 ;  /* 0x0000009b0c0c7220 */ /* 0x000fc80000400000 */
[----:B------:R-:W-:-:S05]  /*22b0*/  FFMA R12, R29, R154, R12 ;  /* 0x0000009a1d0c7223 */ /* 0x000fca000000000c */
[----:B------:R-:W-:-:S05]  /*22c0*/  F2FP.F16.F32.PACK_AB R12, RZ, R12 ;  /* 0x0000000cff0c723e */ /* 0x000fca00000000ff */
[----:B------:R0:W-:Y:S01]  /*22d0*/  @P3 STG.E.U16 desc[UR36][R4.64+0x12], R12 ;  /* 0x0000120c04003986 */ /* 0x0001e2000c101524 */
[----:B------:R-:W-:Y:S05]  /*22e0*/  @!P1 BRA `(.L_x_40) ;  /* 0x0000000000049947 */ /* 0x000fea0003800000 */
[----:B------:R0:W5:Y:S02]  /*22f0*/  LDG.E.LTC128B.U16 R152, desc[UR36][R8.64+0x10] ;  /* 0x0000102408987981 */ /* 0x000164000c1e1520 */
.L_x_40:
[----:B------:R-:W-:Y:S05]  /*2300*/  BSYNC B1 ;  /* 0x0000000000017941 */ /* 0x000fea0003800000 */
.L_x_39:
[----:B0----5:R-:W-:Y:S01]  /*2310*/  HADD2.F32 R12, -RZ, R152.H0_H0 ;  /* 0x20000098ff0c7230 */ /* 0x021fe20000004100 */
[----:B------:R-:W-:Y:S01]  /*2320*/  ISETP.GT.AND P0, PT, R0, 0x8, P0 ;  /* 0x000000080000780c */ /* 0x000fe20000704270 */
[----:B------:R-:W-:Y:S03]  /*2330*/  BSSY B1, `(.L_x_41) ;  /* 0x0000007000017945 */ /* 0x000fe60003800000 */
[----:B---3--:R-:W-:-:S04]  /*2340*/  FMUL R13, R12, R155 ;  /* 0x0000009b0c0d7220 */ /* 0x008fc80000400000 */
[----:B------:R-:W-:-:S05]  /*2350*/  FFMA R13, R30, R154, R13 ;  /* 0x0000009a1e0d7223 */ /* 0x000fca000000000d */
[----:B------:R-:W-:-:S05]  /*2360*/  F2FP.F16.F32.PACK_AB R13, RZ, R13 ;  /* 0x0000000dff0d723e */ /* 0x000fca00000000ff */
[----:B------:R0:W-:Y:S01]  /*2370*/  @P1 STG.E.U16 desc[UR36][R10.64+0x10], R13 ;  /* 0x0000100d0a001986 */ /* 0x0001e2000c101524 */
[----:B------:R-:W-:Y:S05]  /*2380*/  @!P0 BRA `(.L_x_42) ;  /* 0x0000000000048947 */ /* 0x000fea0003800000 */
[----:B------:R3:W5:Y:S02]  /*2390*/  LDG.E.LTC128B.U16 R152, desc[UR36][R8.64+0x12] ;  /* 0x0000122408987981 */ /* 0x000764000c1e1520 */
.L_x_42:
[----:B------:R-:W-:Y:S05]  /*23a0*/  BSYNC B1 ;  /* 0x0000000000017941 */ /* 0x000fea0003800000 */
.L_x_41:
        /* <DEDUP_REMOVED lines=10> */
.L_x_44:
[----:B------:R-:W-:Y:S05]  /*2450*/  BSYNC B1 ;  /* 0x0000000000017941 */ /* 0x000fea0003800000 */
.L_x_43:
[----:B0----5:R-:W-:Y:S01]  /*2460*/  HADD2.F32 R12, -RZ, R152.H0_H0 ;  /* 0x20000098ff0c7230 */ /* 0x021fe20000004100 */
        /* <DEDUP_REMOVED lines=9> */
.L_x_46:
[----:B------:R-:W-:Y:S05]  /*2500*/  BSYNC B1 ;  /* 0x0000000000017941 */ /* 0x000fea0003800000 */
.L_x_45:
        /* <DEDUP_REMOVED lines=9> */
.L_x_48:
[----:B------:R-:W-:Y:S05]  /*25a0*/  BSYNC B1 ;  /* 0x0000000000017941 */ /* 0x000fea0003800000 */
.L_x_47:
[----:B0----5:R-:W-:Y:S01]  /*25b0*/  HADD2.F32 R12, -RZ, R152.H0_H0 ;  /* 0x20000098ff0c7230 */ /* 0x021fe20000004100 */
        /* <DEDUP_REMOVED lines=8> */
.L_x_50:
[----:B------:R-:W-:Y:S05]  /*2640*/  BSYNC B1 ;  /* 0x0000000000017941 */ /* 0x000fea0003800000 */
.L_x_49:
        /* <DEDUP_REMOVED lines=10> */
.L_x_52:
[----:B------:R-:W-:Y:S05]  /*26f0*/  BSYNC B1 ;  /* 0x0000000000017941 */ /* 0x000fea0003800000 */
.L_x_51:
        /* <DEDUP_REMOVED lines=10> */
.L_x_54:
[----:B------:R-:W-:Y:S05]  /*27a0*/  BSYNC B1 ;  /* 0x0000000000017941 */ /* 0x000fea0003800000 */
.L_x_53:
        /* <DEDUP_REMOVED lines=9> */
.L_x_56:
[----:B------:R-:W-:Y:S05]  /*2840*/  BSYNC B1 ;  /* 0x0000000000017941 */ /* 0x000fea0003800000 */
.L_x_55:
        /* <DEDUP_REMOVED lines=9> */
.L_x_58:
[----:B------:R-:W-:Y:S05]  /*28e0*/  BSYNC B1 ;  /* 0x0000000000017941 */ /* 0x000fea0003800000 */
.L_x_57:
        /* <DEDUP_REMOVED lines=10> */
.L_x_60:
[----:B------:R-:W-:Y:S05]  /*2990*/  BSYNC B1 ;  /* 0x0000000000017941 */ /* 0x000fea0003800000 */
.L_x_59:
        /* <DEDUP_REMOVED lines=10> */
.L_x_62:
[----:B------:R-:W-:Y:S05]  /*2a40*/  BSYNC B1 ;  /* 0x0000000000017941 */ /* 0x000fea0003800000 */
.L_x_61:
        /* <DEDUP_REMOVED lines=9> */
.L_x_64:
[----:B------:R-:W-:Y:S05]  /*2ae0*/  BSYNC B1 ;  /* 0x0000000000017941 */ /* 0x000fea0003800000 */
.L_x_63:
        /* <DEDUP_REMOVED lines=9> */
.L_x_66:
[----:B------:R-:W-:Y:S05]  /*2b80*/  BSYNC B1 ;  /* 0x0000000000017941 */ /* 0x000fea0003800000 */
.L_x_65:
        /* <DEDUP_REMOVED lines=10> */
.L_x_68:
[----:B------:R-:W-:Y:S05]  /*2c30*/  BSYNC B1 ;  /* 0x0000000000017941 */ /* 0x000fea0003800000 */
.L_x_67:
        /* <DEDUP_REMOVED lines=10> */
.L_x_70:
[----:B------:R-:W-:Y:S05]  /*2ce0*/  BSYNC B1 ;  /* 0x0000000000017941 */ /* 0x000fea0003800000 */
.L_x_69:
        /* <DEDUP_REMOVED lines=9> */
.L_x_72:
[----:B------:R-:W-:Y:S05]  /*2d80*/  BSYNC B1 ;  /* 0x0000000000017941 */ /* 0x000fea0003800000 */
.L_x_71:
        /* <DEDUP_REMOVED lines=9> */
.L_x_74:
[----:B------:R-:W-:Y:S05]  /*2e20*/  BSYNC B1 ;  /* 0x0000000000017941 */ /* 0x000fea0003800000 */
.L_x_73:
        /* <DEDUP_REMOVED lines=10> */
.L_x_76:
[----:B------:R-:W-:Y:S05]  /*2ed0*/  BSYNC B1 ;  /* 0x0000000000017941 */ /* 0x000fea0003800000 */
.L_x_75:
        /* <DEDUP_REMOVED lines=10> */
.L_x_78:
[----:B------:R-:W-:Y:S05]  /*2f80*/  BSYNC B1 ;  /* 0x0000000000017941 */ /* 0x000fea0003800000 */
.L_x_77:
        /* <DEDUP_REMOVED lines=9> */
.L_x_80:
[----:B------:R-:W-:Y:S05]  /*3020*/  BSYNC B1 ;  /* 0x0000000000017941 */ /* 0x000fea0003800000 */
.L_x_79:
        /* <DEDUP_REMOVED lines=9> */
.L_x_82:
[----:B------:R-:W-:Y:S05]  /*30c0*/  BSYNC B1 ;  /* 0x0000000000017941 */ /* 0x000fea0003800000 */
.L_x_81:
        /* <DEDUP_REMOVED lines=10> */
.L_x_84:
[----:B------:R-:W-:Y:S05]  /*3170*/  BSYNC B1 ;  /* 0x0000000000017941 */ /* 0x000fea0003800000 */
.L_x_83:
        /* <DEDUP_REMOVED lines=10> */
.L_x_86:
[----:B------:R-:W-:Y:S05]  /*3220*/  BSYNC B1 ;  /* 0x0000000000017941 */ /* 0x000fea0003800000 */
.L_x_85:
        /* <DEDUP_REMOVED lines=9> */
.L_x_88:
[----:B------:R-:W-:Y:S05]  /*32c0*/  BSYNC B1 ;  /* 0x0000000000017941 */ /* 0x000fea0003800000 */
.L_x_87:
        /* <DEDUP_REMOVED lines=9> */
.L_x_90:
[----:B------:R-:W-:Y:S05]  /*3360*/  BSYNC B1 ;  /* 0x0000000000017941 */ /* 0x000fea0003800000 */
.L_x_89:
        /* <DEDUP_REMOVED lines=10> */
.L_x_92:
[----:B------:R-:W-:Y:S05]  /*3410*/  BSYNC B1 ;  /* 0x0000000000017941 */ /* 0x000fea0003800000 */
.L_x_91:
        /* <DEDUP_REMOVED lines=10> */
.L_x_94:
[----:B------:R-:W-:Y:S05]  /*34c0*/  BSYNC B1 ;  /* 0x0000000000017941 */ /* 0x000fea0003800000 */
.L_x_93:
        /* <DEDUP_REMOVED lines=9> */
.L_x_96:
[----:B------:R-:W-:Y:S05]  /*3560*/  BSYNC B1 ;  /* 0x0000000000017941 */ /* 0x000fea0003800000 */
.L_x_95:
        /* <DEDUP_REMOVED lines=9> */
.L_x_98:
[----:B------:R-:W-:Y:S05]  /*3600*/  BSYNC B1 ;  /* 0x0000000000017941 */ /* 0x000fea0003800000 */
.L_x_97:
        /* <DEDUP_REMOVED lines=10> */
.L_x_100:
[----:B------:R-:W-:Y:S05]  /*36b0*/  BSYNC B1 ;  /* 0x0000000000017941 */ /* 0x000fea0003800000 */
.L_x_99:
        /* <DEDUP_REMOVED lines=10> */
.L_x_102:
[----:B------:R-:W-:Y:S05]  /*3760*/  BSYNC B1 ;  /* 0x0000000000017941 */ /* 0x000fea0003800000 */
.L_x_101:
        /* <DEDUP_REMOVED lines=9> */
.L_x_104:
[----:B------:R-:W-:Y:S05]  /*3800*/  BSYNC B1 ;  /* 0x0000000000017941 */ /* 0x000fea0003800000 */
.L_x_103:
        /* <DEDUP_REMOVED lines=9> */
.L_x_106:
[----:B------:R-:W-:Y:S05]  /*38a0*/  BSYNC B1 ;  /* 0x0000000000017941 */ /* 0x000fea0003800000 */
.L_x_105:
        /* <DEDUP_REMOVED lines=10> */
.L_x_108:
[----:B------:R-:W-:Y:S05]  /*3950*/  BSYNC B1 ;  /* 0x0000000000017941 */ /* 0x000fea0003800000 */
.L_x_107:
        /* <DEDUP_REMOVED lines=10> */
.L_x_110:
[----:B------:R-:W-:Y:S05]  /*3a00*/  BSYNC B1 ;  /* 0x0000000000017941 */ /* 0x000fea0003800000 */
.L_x_109:
        /* <DEDUP_REMOVED lines=9> */
.L_x_112:
[----:B------:R-:W-:Y:S05]  /*3aa0*/  BSYNC B1 ;  /* 0x0000000000017941 */ /* 0x000fea0003800000 */
.L_x_111:
        /* <DEDUP_REMOVED lines=9> */
.L_x_114:
[----:B------:R-:W-:Y:S05]  /*3b40*/  BSYNC B1 ;  /* 0x0000000000017941 */ /* 0x000fea0003800000 */
.L_x_113:
        /* <DEDUP_REMOVED lines=10> */
.L_x_116:
[----:B------:R-:W-:Y:S05]  /*3bf0*/  BSYNC B1 ;  /* 0x0000000000017941 */ /* 0x000fea0003800000 */
.L_x_115:
        /* <DEDUP_REMOVED lines=10> */
.L_x_118:
[----:B------:R-:W-:Y:S05]  /*3ca0*/  BSYNC B1 ;  /* 0x0000000000017941 */ /* 0x000fea0003800000 */
.L_x_117:
        /* <DEDUP_REMOVED lines=9> */
.L_x_120:
[----:B------:R-:W-:Y:S05]  /*3d40*/  BSYNC B1 ;  /* 0x0000000000017941 */ /* 0x000fea0003800000 */
.L_x_119:
        /* <DEDUP_REMOVED lines=9> */
.L_x_122:
[----:B------:R-:W-:Y:S05]  /*3de0*/  BSYNC B1 ;  /* 0x0000000000017941 */ /* 0x000fea0003800000 */
.L_x_121:
        /* <DEDUP_REMOVED lines=10> */
.L_x_124:
[----:B------:R-:W-:Y:S05]  /*3e90*/  BSYNC B1 ;  /* 0x0000000000017941 */ /* 0x000fea0003800000 */
.L_x_123:
        /* <DEDUP_REMOVED lines=10> */
.L_x_126:
[----:B------:R-:W-:Y:S05]  /*3f40*/  BSYNC B1 ;  /* 0x0000000000017941 */ /* 0x000fea0003800000 */
.L_x_125:
        /* <DEDUP_REMOVED lines=9> */
.L_x_128:
[----:B------:R-:W-:Y:S05]  /*3fe0*/  BSYNC B1 ;  /* 0x0000000000017941 */ /* 0x000fea0003800000 */
.L_x_127:
        /* <DEDUP_REMOVED lines=9> */
.L_x_130:
[----:B------:R-:W-:Y:S05]  /*4080*/  BSYNC B1 ;  /* 0x0000000000017941 */ /* 0x000fea0003800000 */
.L_x_129:
        /* <DEDUP_REMOVED lines=10> */
.L_x_132:
[----:B------:R-:W-:Y:S05]  /*4130*/  BSYNC B1 ;  /* 0x0000000000017941 */ /* 0x000fea0003800000 */
.L_x_131:
        /* <DEDUP_REMOVED lines=10> */
.L_x_134:
[----:B------:R-:W-:Y:S05]  /*41e0*/  BSYNC B1 ;  /* 0x0000000000017941 */ /* 0x000fea0003800000 */
.L_x_133:
        /* <DEDUP_REMOVED lines=9> */
.L_x_136:
[----:B------:R-:W-:Y:S05]  /*4280*/  BSYNC B1 ;  /* 0x0000000000017941 */ /* 0x000fea0003800000 */
.L_x_135:
        /* <DEDUP_REMOVED lines=9> */
.L_x_138:
[----:B------:R-:W-:Y:S05]  /*4320*/  BSYNC B1 ;  /* 0x0000000000017941 */ /* 0x000fea0003800000 */
.L_x_137:
        /* <DEDUP_REMOVED lines=10> */
.L_x_140:
[----:B------:R-:W-:Y:S05]  /*43d0*/  BSYNC B1 ;  /* 0x0000000000017941 */ /* 0x000fea0003800000 */
.L_x_139:
        /* <DEDUP_REMOVED lines=10> */
.L_x_142:
[----:B------:R-:W-:Y:S05]  /*4480*/  BSYNC B1 ;  /* 0x0000000000017941 */ /* 0x000fea0003800000 */
.L_x_141:
        /* <DEDUP_REMOVED lines=9> */
.L_x_144:
[----:B------:R-:W-:Y:S05]  /*4520*/  BSYNC B1 ;  /* 0x0000000000017941 */ /* 0x000fea0003800000 */
.L_x_143:
        /* <DEDUP_REMOVED lines=9> */
.L_x_146:
[----:B------:R-:W-:Y:S05]  /*45c0*/  BSYNC B1 ;  /* 0x0000000000017941 */ /* 0x000fea0003800000 */
.L_x_145:
        /* <DEDUP_REMOVED lines=10> */
.L_x_148:
[----:B------:R-:W-:Y:S05]  /*4670*/  BSYNC B1 ;  /* 0x0000000000017941 */ /* 0x000fea0003800000 */
.L_x_147:
        /* <DEDUP_REMOVED lines=10> */
.L_x_150:
[----:B------:R-:W-:Y:S05]  /*4720*/  BSYNC B1 ;  /* 0x0000000000017941 */ /* 0x000fea0003800000 */
.L_x_149:
        /* <DEDUP_REMOVED lines=9> */
.L_x_152:
[----:B------:R-:W-:Y:S05]  /*47c0*/  BSYNC B1 ;  /* 0x0000000000017941 */ /* 0x000fea0003800000 */
.L_x_151:
        /* <DEDUP_REMOVED lines=9> */
.L_x_154:
[----:B------:R-:W-:Y:S05]  /*4860*/  BSYNC B1 ;  /* 0x0000000000017941 */ /* 0x000fea0003800000 */
.L_x_153:
        /* <DEDUP_REMOVED lines=10> */
.L_x_156:
[----:B------:R-:W-:Y:S05]  /*4910*/  BSYNC B1 ;  /* 0x0000000000017941 */ /* 0x000fea0003800000 */
.L_x_155:
        /* <DEDUP_REMOVED lines=10> */
.L_x_158:
[----:B------:R-:W-:Y:S05]  /*49c0*/  BSYNC B1 ;  /* 0x0000000000017941 */ /* 0x000fea0003800000 */
.L_x_157:
        /* <DEDUP_REMOVED lines=9> */
.L_x_160:
[----:B------:R-:W-:Y:S05]  /*4a60*/  BSYNC B1 ;  /* 0x0000000000017941 */ /* 0x000fea0003800000 */
.L_x_159:
        /* <DEDUP_REMOVED lines=9> */
.L_x_162:
[----:B------:R-:W-:Y:S05]  /*4b00*/  BSYNC B1 ;  /* 0x0000000000017941 */ /* 0x000fea0003800000 */
.L_x_161:
        /* <DEDUP_REMOVED lines=10> */
.L_x_164:
[----:B------:R-:W-:Y:S05]  /*4bb0*/  BSYNC B1 ;  /* 0x0000000000017941 */ /* 0x000fea0003800000 */
.L_x_163:
        /* <DEDUP_REMOVED lines=10> */
.L_x_166:
[----:B------:R-:W-:Y:S05]  /*4c60*/  BSYNC B1 ;  /* 0x0000000000017941 */ /* 0x000fea0003800000 */
.L_x_165:
        /* <DEDUP_REMOVED lines=9> */
.L_x_168:
[----:B------:R-:W-:Y:S05]  /*4d00*/  BSYNC B1 ;  /* 0x0000000000017941 */ /* 0x000fea0003800000 */
.L_x_167:
        /* <DEDUP_REMOVED lines=9> */
.L_x_170:
[----:B------:R-:W-:Y:S05]  /*4da0*/  BSYNC B1 ;  /* 0x0000000000017941 */ /* 0x000fea0003800000 */
.L_x_169:
        /* <DEDUP_REMOVED lines=10> */
.L_x_172:
[----:B------:R-:W-:Y:S05]  /*4e50*/  BSYNC B1 ;  /* 0x0000000000017941 */ /* 0x000fea0003800000 */
.L_x_171:
        /* <DEDUP_REMOVED lines=10> */
.L_x_174:
[----:B------:R-:W-:Y:S05]  /*4f00*/  BSYNC B1 ;  /* 0x0000000000017941 */ /* 0x000fea0003800000 */
.L_x_173:
        /* <DEDUP_REMOVED lines=9> */
.L_x_176:
[----:B------:R-:W-:Y:S05]  /*4fa0*/  BSYNC B1 ;  /* 0x0000000000017941 */ /* 0x000fea0003800000 */
.L_x_175:
        /* <DEDUP_REMOVED lines=9> */
.L_x_178:
[----:B------:R-:W-:Y:S05]  /*5040*/  BSYNC B1 ;  /* 0x0000000000017941 */ /* 0x000fea0003800000 */
.L_x_177:
        /* <DEDUP_REMOVED lines=10> */
.L_x_180:
[----:B------:R-:W-:Y:S05]  /*50f0*/  BSYNC B1 ;  /* 0x0000000000017941 */ /* 0x000fea0003800000 */
.L_x_179:
        /* <DEDUP_REMOVED lines=10> */
.L_x_182:
[----:B------:R-:W-:Y:S05]  /*51a0*/  BSYNC B1 ;  /* 0x0000000000017941 */ /* 0x000fea0003800000 */
.L_x_181:
        /* <DEDUP_REMOVED lines=9> */
.L_x_184:
[----:B------:R-:W-:Y:S05]  /*5240*/  BSYNC B1 ;  /* 0x0000000000017941 */ /* 0x000fea0003800000 */
.L_x_183:
        /* <DEDUP_REMOVED lines=9> */
.L_x_186:
[----:B------:R-:W-:Y:S05]  /*52e0*/  BSYNC B1 ;  /* 0x0000000000017941 */ /* 0x000fea0003800000 */
.L_x_185:
        /* <DEDUP_REMOVED lines=10> */
.L_x_188:
[----:B------:R-:W-:Y:S05]  /*5390*/  BSYNC B1 ;  /* 0x0000000000017941 */ /* 0x000fea0003800000 */
.L_x_187:
        /* <DEDUP_REMOVED lines=10> */
.L_x_190:
[----:B------:R-:W-:Y:S05]  /*5440*/  BSYNC B1 ;  /* 0x0000000000017941 */ /* 0x000fea0003800000 */
.L_x_189:
        /* <DEDUP_REMOVED lines=9> */
.L_x_192:
[----:B------:R-:W-:Y:S05]  /*54e0*/  BSYNC B1 ;  /* 0x0000000000017941 */ /* 0x000fea0003800000 */
.L_x_191:
        /* <DEDUP_REMOVED lines=9> */
.L_x_194:
[----:B------:R-:W-:Y:S05]  /*5580*/  BSYNC B1 ;  /* 0x0000000000017941 */ /* 0x000fea0003800000 */
.L_x_193:
        /* <DEDUP_REMOVED lines=10> */
.L_x_196:
[----:B------:R-:W-:Y:S05]  /*5630*/  BSYNC B1 ;  /* 0x0000000000017941 */ /* 0x000fea0003800000 */
.L_x_195:
        /* <DEDUP_REMOVED lines=10> */
.L_x_198:
[----:B------:R-:W-:Y:S05]  /*56e0*/  BSYNC B1 ;  /* 0x0000000000017941 */ /* 0x000fea0003800000 */
.L_x_197:
        /* <DEDUP_REMOVED lines=9> */
.L_x_200:
[----:B------:R-:W-:Y:S05]  /*5780*/  BSYNC B1 ;  /* 0x0000000000017941 */ /* 0x000fea0003800000 */
.L_x_199:
        /* <DEDUP_REMOVED lines=9> */
.L_x_202:
[----:B------:R-:W-:Y:S05]  /*5820*/  BSYNC B1 ;  /* 0x0000000000017941 */ /* 0x000fea0003800000 */
.L_x_201:
        /* <DEDUP_REMOVED lines=10> */
.L_x_204:
[----:B------:R-:W-:Y:S05]  /*58d0*/  BSYNC B1 ;  /* 0x0000000000017941 */ /* 0x000fea0003800000 */
.L_x_203:
        /* <DEDUP_REMOVED lines=10> */
.L_x_206:
[----:B------:R-:W-:Y:S05]  /*5980*/  BSYNC B1 ;  /* 0x0000000000017941 */ /* 0x000fea0003800000 */
.L_x_205:
        /* <DEDUP_REMOVED lines=9> */
.L_x_208:
[----:B------:R-:W-:Y:S05]  /*5a20*/  BSYNC B1 ;  /* 0x0000000000017941 */ /* 0x000fea0003800000 */
.L_x_207:
        /* <DEDUP_REMOVED lines=9> */
.L_x_210:
[----:B------:R-:W-:Y:S05]  /*5ac0*/  BSYNC B1 ;  /* 0x0000000000017941 */ /* 0x000fea0003800000 */
.L_x_209:
        /* <DEDUP_REMOVED lines=10> */
.L_x_212:
[----:B------:R-:W-:Y:S05]  /*5b70*/  BSYNC B1 ;  /* 0x0000000000017941 */ /* 0x000fea0003800000 */
.L_x_211:
        /* <DEDUP_REMOVED lines=10> */
.L_x_214:
[----:B------:R-:W-:Y:S05]  /*5c20*/  BSYNC B1 ;  /* 0x0000000000017941 */ /* 0x000fea0003800000 */
.L_x_213:
        /* <DEDUP_REMOVED lines=9> */
.L_x_216:
[----:B------:R-:W-:Y:S05]  /*5cc0*/  BSYNC B1 ;  /* 0x0000000000017941 */ /* 0x000fea0003800000 */
.L_x_215:
        /* <DEDUP_REMOVED lines=9> */
.L_x_218:
[----:B------:R-:W-:Y:S05]  /*5d60*/  BSYNC B1 ;  /* 0x0000000000017941 */ /* 0x000fea0003800000 */
.L_x_217:
        /* <DEDUP_REMOVED lines=10> */
.L_x_220:
[----:B------:R-:W-:Y:S05]  /*5e10*/  BSYNC B1 ;  /* 0x0000000000017941 */ /* 0x000fea0003800000 */
.L_x_219:
        /* <DEDUP_REMOVED lines=10> */
.L_x_222:
[----:B------:R-:W-:Y:S05]  /*5ec0*/  BSYNC B1 ;  /* 0x0000000000017941 */ /* 0x000fea0003800000 */
.L_x_221:
        /* <DEDUP_REMOVED lines=9> */
.L_x_224:
[----:B------:R-:W-:Y:S05]  /*5f60*/  BSYNC B1 ;  /* 0x0000000000017941 */ /* 0x000fea0003800000 */
.L_x_223:
        /* <DEDUP_REMOVED lines=9> */
.L_x_226:
[----:B------:R-:W-:Y:S05]  /*6000*/  BSYNC B1 ;  /* 0x0000000000017941 */ /* 0x000fea0003800000 */
.L_x_225:
        /* <DEDUP_REMOVED lines=10> */
.L_x_228:
[----:B------:R-:W-:Y:S05]  /*60b0*/  BSYNC B1 ;  /* 0x0000000000017941 */ /* 0x000fea0003800000 */
.L_x_227:
        /* <DEDUP_REMOVED lines=10> */
.L_x_230:
[----:B------:R-:W-:Y:S05]  /*6160*/  BSYNC B1 ;  /* 0x0000000000017941 */ /* 0x000fea0003800000 */
.L_x_229:
        /* <DEDUP_REMOVED lines=9> */
.L_x_232:
[----:B------:R-:W-:Y:S05]  /*6200*/  BSYNC B1 ;  /* 0x0000000000017941 */ /* 0x000fea0003800000 */
.L_x_231:
        /* <DEDUP_REMOVED lines=9> */
.L_x_234:
[----:B------:R-:W-:Y:S05]  /*62a0*/  BSYNC B1 ;  /* 0x0000000000017941 */ /* 0x000fea0003800000 */
.L_x_233:
        /* <DEDUP_REMOVED lines=10> */
.L_x_236:
[----:B------:R-:W-:Y:S05]  /*6350*/  BSYNC B1 ;  /* 0x0000000000017941 */ /* 0x000fea0003800000 */
.L_x_235:
        /* <DEDUP_REMOVED lines=10> */
.L_x_238:
[----:B------:R-:W-:Y:S05]  /*6400*/  BSYNC B1 ;  /* 0x0000000000017941 */ /* 0x000fea0003800000 */
.L_x_237:
        /* <DEDUP_REMOVED lines=9> */
.L_x_240:
[----:B------:R-:W-:Y:S05]  /*64a0*/  BSYNC B1 ;  /* 0x0000000000017941 */ /* 0x000fea0003800000 */
.L_x_239:
        /* <DEDUP_REMOVED lines=9> */
.L_x_242:
[----:B------:R-:W-:Y:S05]  /*6540*/  BSYNC B1 ;  /* 0x0000000000017941 */ /* 0x000fea0003800000 */
.L_x_241:
        /* <DEDUP_REMOVED lines=10> */
.L_x_244:
[----:B------:R-:W-:Y:S05]  /*65f0*/  BSYNC B1 ;  /* 0x0000000000017941 */ /* 0x000fea0003800000 */
.L_x_243:
        /* <DEDUP_REMOVED lines=10> */
.L_x_246:
[----:B------:R-:W-:Y:S05]  /*66a0*/  BSYNC B1 ;  /* 0x0000000000017941 */ /* 0x000fea0003800000 */
.L_x_245:
        /* <DEDUP_REMOVED lines=9> */
.L_x_248:
[----:B------:R-:W-:Y:S05]  /*6740*/  BSYNC B1 ;  /* 0x0000000000017941 */ /* 0x000fea0003800000 */
.L_x_247:
        /* <DEDUP_REMOVED lines=9> */
.L_x_250:
[----:B------:R-:W-:Y:S05]  /*67e0*/  BSYNC B1 ;  /* 0x0000000000017941 */ /* 0x000fea0003800000 */
.L_x_249:
        /* <DEDUP_REMOVED lines=10> */
.L_x_252:
[----:B------:R-:W-:Y:S05]  /*6890*/  BSYNC B1 ;  /* 0x0000000000017941 */ /* 0x000fea0003800000 */
.L_x_251:
        /* <DEDUP_REMOVED lines=10> */
.L_x_254:
[----:B------:R-:W-:Y:S05]  /*6940*/  BSYNC B1 ;  /* 0x0000000000017941 */ /* 0x000fea0003800000 */
.L_x_253:
        /* <DEDUP_REMOVED lines=9> */
.L_x_256:
[----:B------:R-:W-:Y:S05]  /*69e0*/  BSYNC B1 ;  /* 0x0000000000017941 */ /* 0x000fea0003800000 */
.L_x_255:
        /* <DEDUP_REMOVED lines=9> */
.L_x_258:
[----:B------:R-:W-:Y:S05]  /*6a80*/  BSYNC B1 ;  /* 0x0000000000017941 */ /* 0x000fea0003800000 */
.L_x_257:
        /* <DEDUP_REMOVED lines=10> */
.L_x_260:
[----:B------:R-:W-:Y:S05]  /*6b30*/  BSYNC B1 ;  /* 0x0000000000017941 */ /* 0x000fea0003800000 */
.L_x_259:
        /* <DEDUP_REMOVED lines=10> */
.L_x_262:
[----:B------:R-:W-:Y:S05]  /*6be0*/  BSYNC B1 ;  /* 0x0000000000017941 */ /* 0x000fea0003800000 */
.L_x_261:
        /* <DEDUP_REMOVED lines=9> */
.L_x_264:
[----:B------:R-:W-:Y:S05]  /*6c80*/  BSYNC B1 ;  /* 0x0000000000017941 */ /* 0x000fea0003800000 */
.L_x_263:
        /* <DEDUP_REMOVED lines=9> */
.L_x_266:
[----:B------:R-:W-:Y:S05]  /*6d20*/  BSYNC B1 ;  /* 0x0000000000017941 */ /* 0x000fea0003800000 */
.L_x_265:
        /* <DEDUP_REMOVED lines=10> */
.L_x_268:
[----:B------:R-:W-:Y:S05]  /*6dd0*/  BSYNC B1 ;  /* 0x0000000000017941 */ /* 0x000fea0003800000 */
.L_x_267:
        /* <DEDUP_REMOVED lines=10> */
.L_x_270:
[----:B------:R-:W-:Y:S05]  /*6e80*/  BSYNC B1 ;  /* 0x0000000000017941 */ /* 0x000fea0003800000 */
.L_x_269:
        /* <DEDUP_REMOVED lines=9> */
.L_x_272:
[----:B------:R-:W-:Y:S05]  /*6f20*/  BSYNC B1 ;  /* 0x0000000000017941 */ /* 0x000fea0003800000 */
.L_x_271:
        /* <DEDUP_REMOVED lines=9> */
.L_x_274:
[----:B------:R-:W-:Y:S05]  /*6fc0*/  BSYNC B1 ;  /* 0x0000000000017941 */ /* 0x000fea0003800000 */
.L_x_273:
        /* <DEDUP_REMOVED lines=10> */
.L_x_276:
[----:B------:R-:W-:Y:S05]  /*7070*/  BSYNC B1 ;  /* 0x0000000000017941 */ /* 0x000fea0003800000 */
.L_x_275:
        /* <DEDUP_REMOVED lines=10> */
.L_x_278:
[----:B------:R-:W-:Y:S05]  /*7120*/  BSYNC B1 ;  /* 0x0000000000017941 */ /* 0x000fea0003800000 */
.L_x_277:
[----:B01--45:R-:W-:Y:S01]  /*7130*/  HADD2.F32 R6, -RZ, R152.H0_H0 ;  /* 0x20000098ff067230 */ /* 0x033fe20000004100 */
        /* <DEDUP_REMOVED lines=8> */
.L_x_280:
[----:B------:R-:W-:Y:S05]  /*71c0*/  BSYNC B1 ;  /* 0x0000000000017941 */ /* 0x000fea0003800000 */
.L_x_279:
[----:B0-2--5:R-:W-:Y:S01]  /*71d0*/  HADD2.F32 R4, -RZ, R152.H0_H0 ;  /* 0x20000098ff047230 */ /* 0x025fe20000004100 */
[----:B------:R-:W-:Y:S01]  /*71e0*/  ISETP.GT.AND P0, PT, R0, 0x8, P0 ;  /* 0x000000080000780c */ /* 0x000fe20000704270 */
[----:B------:R-:W-:Y:S01]  /*71f0*/  @P1 IMAD.MOV.U32 R5, RZ, RZ, R11 ;  /* 0x000000ffff051224 */ /* 0x000fe200078e000b */
[----:B------:R-:W-:Y:S02]  /*7200*/  BSSY B1, `(.L_x_281) ;  /* 0x0000008000017945 */ /* 0x000fe40003800000 */
[----:B------:R-:W-:Y:S01]  /*7210*/  FMUL R3, R4, R155 ;  /* 0x0000009b04037220 */ /* 0x000fe20000400000 */
[----:B------:R-:W-:-:S03]  /*7220*/  @P1 IMAD.MOV.U32 R4, RZ, RZ, R10 ;  /* 0x000000ffff041224 */ /* 0x000fc600078e000a */
[----:B------:R-:W-:-:S05]  /*7230*/  FFMA R3, R150, R154, R3 ;  /* 0x0000009a96037223 */ /* 0x000fca0000000003 */
[----:B------:R-:W-:-:S05]  /*7240*/  F2FP.F16.F32.PACK_AB R3, RZ, R3 ;  /* 0x00000003ff03723e */ /* 0x000fca00000000ff */
[----:B------:R0:W-:Y:S01]  /*7250*/  @P1 STG.E.U16 desc[UR36][R4.64+0x1f0], R3 ;  /* 0x0001f00304001986 */ /* 0x0001e2000c101524 */
[----:B------:R-:W-:Y:S05]  /*7260*/  @!P0 BRA `(.L_x_282) ;  /* 0x0000000000048947 */ /* 0x000fea0003800000 */
[----:B------:R2:W5:Y:S02]  /*7270*/  LDG.E.LTC128B.U16 R152, desc[UR36][R8.64+0x1f2] ;  /* 0x0001f22408987981 */ /* 0x000564000c1e1520 */
.L_x_282:
[----:B------:R-:W-:Y:S05]  /*7280*/  BSYNC B1 ;  /* 0x0000000000017941 */ /* 0x000fea0003800000 */
.L_x_281:
[----:B------:R-:W-:Y:S05]  /*7290*/  @!P0 BRA `(.L_x_283) ;  /* 0x0000002400308947 */ /* 0x000fea0003800000 */
[----:B-----5:R-:W-:-:S05]  /*72a0*/  HADD2.F32 R152, -RZ, R152.H0_H0 ;  /* 0x20000098ff987230 */ /* 0x020fca0000004100 */
[----:B------:R-:W-:-:S04]  /*72b0*/  FMUL R152, R152, R155 ;  /* 0x0000009b98987220 */ /* 0x000fc80000400000 */
[----:B------:R-:W-:-:S05]  /*72c0*/  FFMA R152, R151, R154, R152 ;  /* 0x0000009a97987223 */ /* 0x000fca0000000098 */
[----:B------:R-:W-:-:S05]  /*72d0*/  F2FP.F16.F32.PACK_AB R152, RZ, R152 ;  /* 0x00000098ff98723e */ /* 0x000fca00000000ff */
[----:B------:R4:W-:Y:S01]  /*72e0*/  STG.E.U16 desc[UR36][R10.64+0x1f2], R152 ;  /* 0x0001f2980a007986 */ /* 0x0009e2000c101524 */
[----:B------:R-:W-:Y:S05]  /*72f0*/  BRA `(.L_x_283) ;  /* 0x0000002400187947 */ /* 0x000fea0003800000 */
.L_x_30:
[----:B------:R-:W-:Y:S01]  /*7300*/  ISETP.GT.AND P0, PT, R3, 0x1, PT ;  /* 0x000000010300780c */ /* 0x000fe20003f04270 */
[----:B------:R-:W-:Y:S01]  /*7310*/  ULDC.64 UR4, c[0x0][0x5c0] ;  /* 0x0001700000047ab9 */ /* 0x000fe20000000a00 */
[-C--:B------:R-:W-:Y:S01]  /*7320*/  FMUL R24, R24, R154.reuse ;  /* 0x0000009a18187220 */ /* 0x080fe20000400000 */
[-C--:B------:R-:W-:Y:S01]  /*7330*/  FMUL R25, R25, R154.reuse ;  /* 0x0000009a19197220 */ /* 0x080fe20000400000 */
[----:B------:R-:W-:Y:S01]  /*7340*/  ISETP.GT.AND P3, PT, R0, RZ, P0 ;  /* 0x000000ff0000720c */ /* 0x000fe20000764270 */
[-C--:B------:R-:W-:Y:S01]  /*7350*/  FMUL R26, R26, R154.reuse ;  /* 0x0000009a1a1a7220 */ /* 0x080fe20000400000 */
[----:B------:R-:W-:Y:S01]  /*7360*/  LEA R4, P4, R160, UR4, 0x1 ;  /* 0x00000004a0047c11 */ /* 0x000fe2000f8808ff */
[----:B------:R-:W-:Y:S01]  /*7370*/  FMUL R27, R27, R154 ;  /* 0x0000009a1b1b7220 */ /* 0x000fe20000400000 */
[----:B------:R-:W-:Y:S01]  /*7380*/  F2FP.F16.F32.PACK_AB R24, RZ, R24 ;  /* 0x00000018ff18723e */ /* 0x000fe200000000ff */
[-C--:B------:R-:W-:Y:S01]  /*7390*/  FMUL R28, R28, R154.reuse ;  /* 0x0000009a1c1c7220 */ /* 0x080fe20000400000 */
[----:B------:R-:W-:Y:S01]  /*73a0*/  LEA.HI.X R5, R160, UR5, R169, 0x1, P4 ;  /* 0x00000005a0057c11 */ /* 0x000fe2000a0f0ca9 */
[-C--:B------:R-:W-:Y:S01]  /*73b0*/  FMUL R29, R29, R154.reuse ;  /* 0x0000009a1d1d7220 */ /* 0x080fe20000400000 */
[----:B------:R-:W-:Y:S01]  /*73c0*/  F2FP.F16.F32.PACK_AB R25, RZ, R25 ;  /* 0x00000019ff19723e */ /* 0x000fe200000000ff */
[-C--:B------:R-:W-:Y:S01]  /*73d0*/  FMUL R30, R30, R154.reuse ;  /* 0x0000009a1e1e7220 */ /* 0x080fe20000400000 */
[----:B------:R-:W-:Y:S01]  /*73e0*/  SHF.L.U64.HI R11, R10, 0x4, R11 ;  /* 0x000000040a0b7819 */ /* 0x000fe2000001020b */
[----:B------:R-:W-:Y:S01]  /*73f0*/  @P1 STG.E.U16 desc[UR36][R4.64], R24 ;  /* 0x0000001804001986 */ /* 0x000fe2000c101524 */
[----:B------:R-:W-:Y:S01]  /*7400*/  ISETP.GT.AND P1, PT, R3, 0x8, PT ;  /* 0x000000080300780c */ /* 0x000fe20003f24270 */
[----:B------:R-:W-:Y:S01]  /*7410*/  FMUL R31, R31, R154 ;  /* 0x0000009a1f1f7220 */ /* 0x000fe20000400000 */
[----:B------:R-:W-:Y:S01]  /*7420*/  ISETP.GT.AND P4, PT, R0, 0x8, P0 ;  /* 0x000000080000780c */ /* 0x000fe20000784270 */
[----:B------:R-:W-:Y:S01]  /*7430*/  @P3 STG.E.U16 desc[UR36][R4.64+0x2], R25 ;  /* 0x0000021904003986 */ /* 0x000fe2000c101524 */
[----:B------:R-:W-:Y:S01]  /*7440*/  LEA R6, P3, R10, R4, 0x4 ;  /* 0x000000040a067211 */ /* 0x000fe200078620ff */
[-C--:B------:R-:W-:Y:S01]  /*7450*/  FMUL R32, R32, R154.reuse ;  /* 0x0000009a20207220 */ /* 0x080fe20000400000 */
[C---:B------:R-:W-:Y:S01]  /*7460*/  ISETP.GT.AND P2, PT, R0.reuse, 0x8, P2 ;  /* 0x000000080000780c */ /* 0x040fe20001744270 */
[-C--:B------:R-:W-:Y:S01]  /*7470*/  FMUL R33, R33, R154.reuse ;  /* 0x0000009a21217220 */ /* 0x080fe20000400000 */
[----:B------:R-:W-:Y:S01]  /*7480*/  ISETP.GT.AND P0, PT, R3, 0x9, PT ;  /* 0x000000090300780c */ /* 0x000fe20003f04270 */
[----:B------:R-:W-:Y:S01]  /*7490*/  IMAD.X R7, R11, 0x1, R5, P3 ;  /* 0x000000010b077824 */ /* 0x000fe200018e0605 */
[----:B------:R-:W-:Y:S01]  /*74a0*/  ISETP.GT.AND P5, PT, R0, RZ, P1 ;  /* 0x000000ff0000720c */ /* 0x000fe20000fa4270 */
[-C--:B------:R-:W-:Y:S01]  /*74b0*/  FMUL R34, R34, R154.reuse ;  /* 0x0000009a22227220 */ /* 0x080fe20000400000 */
[----:B------:R-:W-:Y:S01]  /*74c0*/  ISETP.GT.AND P3, PT, R0, RZ, P0 ;  /* 0x000000ff0000720c */ /* 0x000fe20000764270 */
[----:B------:R-:W-:Y:S01]  /*74d0*/  FMUL R35, R35, R154 ;  /* 0x0000009a23237220 */ /* 0x000fe20000400000 */
[----:B------:R-:W-:Y:S01]  /*74e0*/  F2FP.F16.F32.PACK_AB R26, RZ, R26 ;  /* 0x0000001aff1a723e */ /* 0x000fe200000000ff */
[-C--:B------:R-:W-:Y:S01]  /*74f0*/  FMUL R36, R36, R154.reuse ;  /* 0x0000009a24247220 */ /* 0x080fe20000400000 */
[----:B------:R-:W-:Y:S01]  /*7500*/  F2FP.F16.F32.PACK_AB R27, RZ, R27 ;  /* 0x0000001bff1b723e */ /* 0x000fe200000000ff */
[----:B------:R-:W-:Y:S01]  /*7510*/  FMUL R37, R37, R154 ;  /* 0x0000009a25257220 */ /* 0x000fe20000400000 */
[----:B------:R-:W-:Y:S01]  /*7520*/  F2FP.F16.F32.PACK_AB R28, RZ, R28 ;  /* 0x0000001cff1c723e */ /* 0x000fe200000000ff */
[----:B------:R-:W-:Y:S01]  /*7530*/  @P2 STG.E.U16 desc[UR36][R6.64], R26 ;  /* 0x0000001a06002986 */ /* 0x000fe2000c101524 */
[----:B------:R-:W-:Y:S01]  /*7540*/  F2FP.F16.F32.PACK_AB R29, RZ, R29 ;  /* 0x0000001dff1d723e */ /* 0x000fe200000000ff */
[-C--:B------:R-:W-:Y:S01]  /*7550*/  FMUL R38, R38, R154.reuse ;  /* 0x0000009a26267220 */ /* 0x080fe20000400000 */
[C---:B------:R-:W-:Y:S01]  /*7560*/  ISETP.GT.AND P2, PT, R0.reuse, 0x8, P1 ;  /* 0x000000080000780c */ /* 0x040fe20000f44270 */
[----:B------:R-:W-:Y:S01]  /*7570*/  @P4 STG.E.U16 desc[UR36][R6.64+0x2], R27 ;  /* 0x0000021b06004986 */ /* 0x000fe2000c101524 */
[----:B------:R-:W-:Y:S01]  /*7580*/  ISETP.GT.AND P1, PT, R3, 0x10, PT ;  /* 0x000000100300780c */ /* 0x000fe20003f24270 */
[----:B------:R-:W-:Y:S01]  /*7590*/  FMUL R39, R39, R154 ;  /* 0x0000009a27277220 */ /* 0x000fe20000400000 */
[----:B------:R-:W-:Y:S01]  /*75a0*/  F2FP.F16.F32.PACK_AB R30, RZ, R30 ;  /* 0x0000001eff1e723e */ /* 0x000fe200000000ff */
[----:B------:R-:W-:Y:S01]  /*75b0*/  @P5 STG.E.U16 desc[UR36][R4.64+0x10], R28 ;  /* 0x0000101c04005986 */ /* 0x000fe2000c101524 */
[----:B------:R-:W-:Y:S01]  /*75c0*/  ISETP.GT.AND P4, PT, R0, RZ, P1 ;  /* 0x000000ff0000720c */ /* 0x000fe20000f84270 */
[-C--:B------:R-:W-:Y:S01]  /*75d0*/  FMUL R40, R40, R154.reuse ;  /* 0x0000009a28287220 */ /* 0x080fe20000400000 */
[----:B------:R-:W-:Y:S01]  /*75e0*/  F2FP.F16.F32.PACK_AB R31, RZ, R31 ;  /* 0x0000001fff1f723e */ /* 0x000fe200000000ff */
[----:B------:R-:W-:Y:S01]  /*75f0*/  @P3 STG.E.U16 desc[UR36][R4.64+0x12], R29 ;  /* 0x0000121d04003986 */ /* 0x000fe2000c101524 */
[----:B------:R-:W-:Y:S01]  /*7600*/  ISETP.GT.AND P3, PT, R0, 0x8, P0 ;  /* 0x000000080000780c */ /* 0x000fe20000764270 */
[----:B------:R-:W-:Y:S01]  /*7610*/  FMUL R41, R41, R154 ;  /* 0x0000009a29297220 */ /* 0x000fe20000400000 */
[----:B------:R-:W-:Y:S01]  /*7620*/  ISETP.GT.AND P0, PT, R3, 0x11, PT ;  /* 0x000000110300780c */ /* 0x000fe20003f04270 */
[----:B------:R-:W-:Y:S01]  /*7630*/  @P2 STG.E.U16 desc[UR36][R6.64+0x10], R30 ;  /* 0x0000101e06002986 */ /* 0x000fe2000c101524 */
[----:B------:R-:W-:Y:S01]  /*7640*/  F2FP.F16.F32.PACK_AB R32, RZ, R32 ;  /* 0x00000020ff20723e */ /* 0x000fe200000000ff */
[-C--:B------:R-:W-:Y:S01]  /*7650*/  FMUL R42, R42, R154.reuse ;  /* 0x0000009a2a2a7220 */ /* 0x080fe20000400000 */
[C---:B------:R-:W-:Y:S01]  /*7660*/  ISETP.GT.AND P5, PT, R0.reuse, RZ, P0 ;  /* 0x000000ff0000720c */ /* 0x040fe200007a4270 */
[-C--:B------:R-:W-:Y:S01]  /*7670*/  FMUL R43, R43, R154.reuse ;  /* 0x0000009a2b2b7220 */ /* 0x080fe20000400000 */
[----:B------:R-:W-:Y:S01]  /*7680*/  ISETP.GT.AND P2, PT, R0, 0x8, P1 ;  /* 0x000000080000780c */ /* 0x000fe20000f44270 */
[-C--:B------:R-:W-:Y:S01]  /*7690*/  FMUL R44, R44, R154.reuse ;  /* 0x0000009a2c2c7220 */ /* 0x080fe20000400000 */
[----:B------:R-:W-:Y:S01]  /*76a0*/  ISETP.GT.AND P1, PT, R3, 0x18, PT ;  /* 0x000000180300780c */ /* 0x000fe20003f24270 */
[-C--:B------:R-:W-:Y:S01]  /*76b0*/  FMUL R45, R45, R154.reuse ;  /* 0x0000009a2d2d7220 */ /* 0x080fe20000400000 */
[----:B------:R-:W-:Y:S01]  /*76c0*/  F2FP.F16.F32.PACK_AB R33, RZ, R33 ;  /* 0x00000021ff21723e */ /* 0x000fe200000000ff */
[----:B------:R-:W-:Y:S01]  /*76d0*/  @P3 STG.E.U16 desc[UR36][R6.64+0x12], R31 ;  /* 0x0000121f06003986 */ /* 0x000fe2000c101524 */
[----:B------:R-:W-:Y:S01]  /*76e0*/  ISETP.GT.AND P3, PT, R0, 0x8, P0 ;  /* 0x000000080000780c */ /* 0x000fe20000764270 */
[-C--:B------:R-:W-:Y:S01]  /*76f0*/  FMUL R46, R46, R154.reuse ;  /* 0x0000009a2e2e7220 */ /* 0x080fe20000400000 */
[----:B------:R-:W-:Y:S01]  /*7700*/  ISETP.GT.AND P0, PT, R3, 0x19, PT ;  /* 0x000000190300780c */ /* 0x000fe20003f04270 */
[----:B------:R-:W-:Y:S01]  /*7710*/  @P4 STG.E.U16 desc[UR36][R4.64+0x20], R32 ;  /* 0x0000202004004986 */ /* 0x000fe2000c101524 */
[C---:B------:R-:W-:Y:S01]  /*7720*/  ISETP.GT.AND P4, PT, R0.reuse, RZ, P1 ;  /* 0x000000ff0000720c */ /* 0x040fe20000f84270 */
[----:B------:R-:W-:Y:S01]  /*7730*/  FMUL R47, R47, R154 ;  /* 0x0000009a2f2f7220 */ /* 0x000fe20000400000 */
[----:B------:R-:W-:Y:S01]  /*7740*/  F2FP.F16.F32.PACK_AB R34, RZ, R34 ;  /* 0x00000022ff22723e */ /* 0x000fe200000000ff */
[----:B------:R-:W-:Y:S01]  /*7750*/  @P5 STG.E.U16 desc[UR36][R4.64+0x22], R33 ;  /* 0x0000222104005986 */ /* 0x000fe2000c101524 */
[----:B------:R-:W-:Y:S01]  /*7760*/  ISETP.GT.AND P5, PT, R0, RZ, P0 ;  /* 0x000000ff0000720c */ /* 0x000fe200007a4270 */
[----:B------:R-:W-:Y:S01]  /*7770*/  FMUL R48, R48, R154 ;  /* 0x0000009a30307220 */ /* 0x000fe20000400000 */
[----:B------:R-:W-:Y:S01]  /*7780*/  F2FP.F16.F32.PACK_AB R35, RZ, R35 ;  /* 0x00000023ff23723e */ /* 0x000fe200000000ff */
[----:B------:R-:W-:Y:S01]  /*7790*/  @P2 STG.E.U16 desc[UR36][R6.64+0x20], R34 ;  /* 0x0000202206002986 */ /* 0x000fe2000c101524 */
[----:B------:R-:W-:Y:S01]  /*77a0*/  F2FP.F16.F32.PACK_AB R36, RZ, R36 ;  /* 0x00000024ff24723e */ /* 0x000fe200000000ff */
[-C--:B------:R-:W-:Y:S01]  /*77b0*/  FMUL R49, R49, R154.reuse ;  /* 0x0000009a31317220 */ /* 0x080fe20000400000 */
[----:B------:R-:W-:Y:S01]  /*77c0*/  ISETP.GT.AND P2, PT, R0, 0x8, P1 ;  /* 0x000000080000780c */ /* 0x000fe20000f44270 */
[----:B------:R-:W-:Y:S01]  /*77d0*/  @P3 STG.E.U16 desc[UR36][R6.64+0x22], R35 ;  /* 0x0000222306003986 */ /* 0x000fe2000c101524 */
[----:B------:R-:W-:Y:S01]  /*77e0*/  ISETP.GT.AND P1, PT, R3, 0x20, PT ;  /* 0x000000200300780c */ /* 0x000fe20003f24270 */
[-C--:B------:R-:W-:Y:S01]  /*77f0*/  FMUL R50, R50, R154.reuse ;  /* 0x0000009a32327220 */ /* 0x080fe20000400000 */
[----:B------:R-:W-:Y:S01]  /*7800*/  F2FP.F16.F32.PACK_AB R37, RZ, R37 ;  /* 0x00000025ff25723e */ /* 0x000fe200000000ff */
[----:B------:R-:W-:Y:S01]  /*7810*/  @P4 STG.E.U16 desc[UR36][R4.64+0x30], R36 ;  /* 0x0000302404004986 */ /* 0x000fe2000c101524 */
[C---:B------:R-:W-:Y:S01]  /*7820*/  ISETP.GT.AND P3, PT, R0.reuse, 0x8, P0 ;  /* 0x000000080000780c */ /* 0x040fe20000764270 */
[-C--:B------:R-:W-:Y:S01]  /*7830*/  FMUL R51, R51, R154.reuse ;  /* 0x0000009a33337220 */ /* 0x080fe20000400000 */
[----:B------:R-:W-:Y:S01]  /*7840*/  ISETP.GT.AND P0, PT, R3, 0x21, PT ;  /* 0x000000210300780c */ /* 0x000fe20003f04270 */
[----:B------:R-:W-:Y:S01]  /*7850*/  @P5 STG.E.U16 desc[UR36][R4.64+0x32], R37 ;  /* 0x0000322504005986 */ /* 0x000fe2000c101524 */
[----:B------:R-:W-:Y:S01]  /*7860*/  ISETP.GT.AND P4, PT, R0, RZ, P1 ;  /* 0x000000ff0000720c */ /* 0x000fe20000f84270 */
[----:B------:R-:W-:Y:S01]  /*7870*/  FMUL R52, R52, R154 ;  /* 0x0000009a34347220 */ /* 0x000fe20000400000 */
[----:B------:R-:W-:Y:S01]  /*7880*/  F2FP.F16.F32.PACK_AB R38, RZ, R38 ;  /* 0x00000026ff26723e */ /* 0x000fe200000000ff */
[-C--:B------:R-:W-:Y:S01]  /*7890*/  FMUL R53, R53, R154.reuse ;  /* 0x0000009a35357220 */ /* 0x080fe20000400000 */
        /* <DEDUP_REMOVED lines=325> */
[----:B------:R-:W-:Y:S01]  /*8cf0*/  FMUL R151, R151, R154 ;  /* 0x0000009a97977220 */ /* 0x000fe20000400000 */
[----:B------:R-:W-:Y:S01]  /*8d00*/  ISETP.GT.AND P2, PT, R0, 0x8, P1 ;  /* 0x000000080000780c */ /* 0x000fe20000f44270 */
[----:B------:R-:W-:Y:S01]  /*8d10*/  @P3 STG.E.U16 desc[UR36][R6.64+0x132], R103 ;  /* 0x0001326706003986 */ /* 0x000fe2000c101524 */
[----:B------:R-:W-:-:S02]  /*8d20*/  ISETP.GT.AND P1, PT, R3, 0xa8, PT ;  /* 0x000000a80300780c */ /* 0x000fc40003f24270 */
[----:B------:R-:W-:Y:S01]  /*8d30*/  F2FP.F16.F32.PACK_AB R105, RZ, R105 ;  /* 0x00000069ff69723e */ /* 0x000fe200000000ff */
[----:B------:R-:W-:Y:S01]  /*8d40*/  @P4 STG.E.U16 desc[UR36][R4.64+0x140], R104 ;  /* 0x0001406804004986 */ /* 0x000fe2000c101524 */
[C---:B------:R-:W-:Y:S02]  /*8d50*/  ISETP.GT.AND P3, PT, R0.reuse, 0x8, P0 ;  /* 0x000000080000780c */ /* 0x040fe40000764270 */
[----:B------:R-:W-:Y:S01]  /*8d60*/  ISETP.GT.AND P0, PT, R3, 0xa9, PT ;  /* 0x000000a90300780c */ /* 0x000fe20003f04270 */
[----:B------:R-:W-:Y:S01]  /*8d70*/  @P5 STG.E.U16 desc[UR36][R4.64+0x142], R105 ;  /* 0x0001426904005986 */ /* 0x000fe2000c101524 */
[C---:B------:R-:W-:Y:S02]  /*8d80*/  ISETP.GT.AND P4, PT, R0.reuse, RZ, P1 ;  /* 0x000000ff0000720c */ /* 0x040fe40000f84270 */
[----:B------:R-:W-:Y:S02]  /*8d90*/  F2FP.F16.F32.PACK_AB R106, RZ, R106 ;  /* 0x0000006aff6a723e */ /* 0x000fe400000000ff */
[----:B------:R-:W-:-:S02]  /*8da0*/  ISETP.GT.AND P5, PT, R0, RZ, P0 ;  /* 0x000000ff0000720c */ /* 0x000fc400007a4270 */
[----:B------:R-:W-:Y:S01]  /*8db0*/  F2FP.F16.F32.PACK_AB R107, RZ, R107 ;  /* 0x0000006bff6b723e */ /* 0x000fe200000000ff */
[----:B------:R-:W-:Y:S01]  /*8dc0*/  @P2 STG.E.U16 desc[UR36][R6.64+0x140], R106 ;  /* 0x0001406a06002986 */ /* 0x000fe2000c101524 */
[----:B------:R-:W-:Y:S02]  /*8dd0*/  F2FP.F16.F32.PACK_AB R108, RZ, R108 ;  /* 0x0000006cff6c723e */ /* 0x000fe400000000ff */
[C---:B------:R-:W-:Y:S01]  /*8de0*/  ISETP.GT.AND P2, PT, R0.reuse, 0x8, P1 ;  /* 0x000000080000780c */ /* 0x040fe20000f44270 */
[----:B------:R-:W-:Y:S01]  /*8df0*/  @P3 STG.E.U16 desc[UR36][R6.64+0x142], R107 ;  /* 0x0001426b06003986 */ /* 0x000fe2000c101524 */
[----:B------:R-:W-:Y:S02]  /*8e00*/  ISETP.GT.AND P1, PT, R3, 0xb0, PT ;  /* 0x000000b00300780c */ /* 0x000fe40003f24270 */
[----:B------:R-:W-:Y:S01]  /*8e10*/  F2FP.F16.F32.PACK_AB R109, RZ, R109 ;  /* 0x0000006dff6d723e */ /* 0x000fe200000000ff */
[----:B------:R-:W-:Y:S01]  /*8e20*/  @P4 STG.E.U16 desc[UR36][R4.64+0x150], R108 ;  /* 0x0001506c04004986 */ /* 0x000fe2000c101524 */
[----:B------:R-:W-:-:S02]  /*8e30*/  ISETP.GT.AND P3, PT, R0, 0x8, P0 ;  /* 0x000000080000780c */ /* 0x000fc40000764270 */
[----:B------:R-:W-:Y:S01]  /*8e40*/  ISETP.GT.AND P0, PT, R3, 0xb1, PT ;  /* 0x000000b10300780c */ /* 0x000fe20003f04270 */
[----:B------:R-:W-:Y:S01]  /*8e50*/  @P5 STG.E.U16 desc[UR36][R4.64+0x152], R109 ;  /* 0x0001526d04005986 */ /* 0x000fe2000c101524 */
[C---:B------:R-:W-:Y:S02]  /*8e60*/  ISETP.GT.AND P4, PT, R0.reuse, RZ, P1 ;  /* 0x000000ff0000720c */ /* 0x040fe40000f84270 */
[----:B------:R-:W-:Y:S02]  /*8e70*/  F2FP.F16.F32.PACK_AB R110, RZ, R110 ;  /* 0x0000006eff6e723e */ /* 0x000fe400000000ff */
[----:B------:R-:W-:Y:S02]  /*8e80*/  ISETP.GT.AND P5, PT, R0, RZ, P0 ;  /* 0x000000ff0000720c */ /* 0x000fe400007a4270 */
[----:B------:R-:W-:Y:S01]  /*8e90*/  F2FP.F16.F32.PACK_AB R111, RZ, R111 ;  /* 0x0000006fff6f723e */ /* 0x000fe200000000ff */
[----:B------:R-:W-:Y:S01]  /*8ea0*/  @P2 STG.E.U16 desc[UR36][R6.64+0x150], R110 ;  /* 0x0001506e06002986 */ /* 0x000fe2000c101524 */
[----:B------:R-:W-:-:S02]  /*8eb0*/  F2FP.F16.F32.PACK_AB R112, RZ, R112 ;  /* 0x00000070ff70723e */ /* 0x000fc400000000ff */
[C---:B------:R-:W-:Y:S01]  /*8ec0*/  ISETP.GT.AND P2, PT, R0.reuse, 0x8, P1 ;  /* 0x000000080000780c */ /* 0x040fe20000f44270 */
[----:B------:R-:W-:Y:S01]  /*8ed0*/  @P3 STG.E.U16 desc[UR36][R6.64+0x152], R111 ;  /* 0x0001526f06003986 */ /* 0x000fe2000c101524 */
[C---:B------:R-:W-:Y:S02]  /*8ee0*/  ISETP.GT.AND P1, PT, R3.reuse, 0xb8, PT ;  /* 0x000000b80300780c */ /* 0x040fe40003f24270 */
[----:B------:R-:W-:Y:S01]  /*8ef0*/  F2FP.F16.F32.PACK_AB R113, RZ, R113 ;  /* 0x00000071ff71723e */ /* 0x000fe200000000ff */
[----:B------:R-:W-:Y:S01]  /*8f00*/  @P4 STG.E.U16 desc[UR36][R4.64+0x160], R112 ;  /* 0x0001607004004986 */ /* 0x000fe2000c101524 */
[C---:B------:R-:W-:Y:S02]  /*8f10*/  ISETP.GT.AND P3, PT, R0.reuse, 0x8, P0 ;  /* 0x000000080000780c */ /* 0x040fe40000764270 */
[----:B------:R-:W-:Y:S01]  /*8f20*/  ISETP.GT.AND P0, PT, R3, 0xb9, PT ;  /* 0x000000b90300780c */ /* 0x000fe20003f04270 */
[----:B------:R-:W-:Y:S01]  /*8f30*/  @P5 STG.E.U16 desc[UR36][R4.64+0x162], R113 ;  /* 0x0001627104005986 */ /* 0x000fe2000c101524 */
[----:B------:R-:W-:-:S02]  /*8f40*/  ISETP.GT.AND P4, PT, R0, RZ, P1 ;  /* 0x000000ff0000720c */ /* 0x000fc40000f84270 */
[----:B------:R-:W-:Y:S02]  /*8f50*/  F2FP.F16.F32.PACK_AB R114, RZ, R114 ;  /* 0x00000072ff72723e */ /* 0x000fe400000000ff */
[C---:B------:R-:W-:Y:S02]  /*8f60*/  ISETP.GT.AND P5, PT, R0.reuse, RZ, P0 ;  /* 0x000000ff0000720c */ /* 0x040fe400007a4270 */
[----:B------:R-:W-:Y:S01]  /*8f70*/  F2FP.F16.F32.PACK_AB R115, RZ, R115 ;  /* 0x00000073ff73723e */ /* 0x000fe200000000ff */
[----:B------:R-:W-:Y:S01]  /*8f80*/  @P2 STG.E.U16 desc[UR36][R6.64+0x160], R114 ;  /* 0x0001607206002986 */ /* 0x000fe2000c101524 */
[----:B------:R-:W-:Y:S02]  /*8f90*/  F2FP.F16.F32.PACK_AB R116, RZ, R116 ;  /* 0x00000074ff74723e */ /* 0x000fe400000000ff */
        /* <DEDUP_REMOVED lines=65> */
[----:B------:R-:W-:Y:S02]  /*93b0*/  ISETP.GT.AND P5, PT, R0, RZ, P0 ;  /* 0x000000ff0000720c */ /* 0x000fe400007a4270 */
[----:B------:R-:W-:Y:S02]  /*93c0*/  F2FP.F16.F32.PACK_AB R134, RZ, R134 ;  /* 0x00000086ff86723e */ /* 0x000fe400000000ff */
[----:B------:R-:W-:Y:S02]  /*93d0*/  F2FP.F16.F32.PACK_AB R135, RZ, R135 ;  /* 0x00000087ff87723e */ /* 0x000fe400000000ff */
[----:B------:R-:W-:Y:S01]  /*93e0*/  F2FP.F16.F32.PACK_AB R136, RZ, R136 ;  /* 0x00000088ff88723e */ /* 0x000fe200000000ff */
[----:B------:R-:W-:Y:S01]  /*93f0*/  @P2 STG.E.U16 desc[UR36][R6.64+0x1b0], R134 ;  /* 0x0001b08606002986 */ /* 0x000fe2000c101524 */
[----:B------:R-:W-:-:S02]  /*9400*/  F2FP.F16.F32.PACK_AB R137, RZ, R137 ;  /* 0x00000089ff89723e */ /* 0x000fc400000000ff */
[C---:B------:R-:W-:Y:S01]  /*9410*/  ISETP.GT.AND P1, PT, R0.reuse, 0x8, P1 ;  /* 0x000000080000780c */ /* 0x040fe20000f24270 */
[----:B------:R-:W-:Y:S01]  /*9420*/  @P3 STG.E.U16 desc[UR36][R6.64+0x1b2], R135 ;  /* 0x0001b28706003986 */ /* 0x000fe2000c101524 */
[C---:B------:R-:W-:Y:S02]  /*9430*/  ISETP.GT.AND P2, PT, R0.reuse, 0x8, P0 ;  /* 0x000000080000780c */ /* 0x040fe40000744270 */
[C---:B------:R-:W-:Y:S01]  /*9440*/  ISETP.GT.AND P0, PT, R3.reuse, 0xe9, PT ;  /* 0x000000e90300780c */ /* 0x040fe20003f04270 */
[----:B------:R-:W-:Y:S01]  /*9450*/  @P4 STG.E.U16 desc[UR36][R4.64+0x1c0], R136 ;  /* 0x0001c08804004986 */ /* 0x000fe2000c101524 */
[----:B------:R-:W-:Y:S02]  /*9460*/  ISETP.GT.AND P4, PT, R3, 0xe8, PT ;  /* 0x000000e80300780c */ /* 0x000fe40003f84270 */
[----:B------:R-:W-:Y:S01]  /*9470*/  F2FP.F16.F32.PACK_AB R138, RZ, R138 ;  /* 0x0000008aff8a723e */ /* 0x000fe200000000ff */
[----:B------:R-:W-:Y:S01]  /*9480*/  @P5 STG.E.U16 desc[UR36][R4.64+0x1c2], R137 ;  /* 0x0001c28904005986 */ /* 0x000fe2000c101524 */
[----:B------:R-:W-:-:S02]  /*9490*/  ISETP.GT.AND P5, PT, R0, RZ, P4 ;  /* 0x000000ff0000720c */ /* 0x000fc400027a4270 */
[----:B------:R-:W-:Y:S01]  /*94a0*/  F2FP.F16.F32.PACK_AB R139, RZ, R139 ;  /* 0x0000008bff8b723e */ /* 0x000fe200000000ff */
[----:B------:R-:W-:Y:S01]  /*94b0*/  @P1 STG.E.U16 desc[UR36][R6.64+0x1c0], R138 ;  /* 0x0001c08a06001986 */ /* 0x000fe2000c101524 */
[----:B------:R-:W-:Y:S02]  /*94c0*/  F2FP.F16.F32.PACK_AB R140, RZ, R140 ;  /* 0x0000008cff8c723e */ /* 0x000fe400000000ff */
[C---:B------:R-:W-:Y:S01]  /*94d0*/  ISETP.GT.AND P3, PT, R0.reuse, RZ, P0 ;  /* 0x000000ff0000720c */ /* 0x040fe20000764270 */
[----:B------:R-:W-:Y:S01]  /*94e0*/  @P2 STG.E.U16 desc[UR36][R6.64+0x1c2], R139 ;  /* 0x0001c28b06002986 */ /* 0x000fe2000c101524 */
[C---:B------:R-:W-:Y:S02]  /*94f0*/  ISETP.GT.AND P4, PT, R0.reuse, 0x8, P4 ;  /* 0x000000080000780c */ /* 0x040fe40002784270 */
[----:B------:R-:W-:Y:S02]  /*9500*/  F2FP.F16.F32.PACK_AB R141, RZ, R141 ;  /* 0x0000008dff8d723e */ /* 0x000fe400000000ff */
[----:B------:R-:W-:Y:S01]  /*9510*/  F2FP.F16.F32.PACK_AB R142, RZ, R142 ;  /* 0x0000008eff8e723e */ /* 0x000fe200000000ff */
[----:B------:R-:W-:Y:S01]  /*9520*/  @P5 STG.E.U16 desc[UR36][R4.64+0x1d0], R140 ;  /* 0x0001d08c04005986 */ /* 0x000fe2000c101524 */
[----:B------:R-:W-:-:S02]  /*9530*/  ISETP.GT.AND P5, PT, R0, 0x8, P0 ;  /* 0x000000080000780c */ /* 0x000fc400007a4270 */
[----:B------:R-:W-:Y:S02]  /*9540*/  F2FP.F16.F32.PACK_AB R143, RZ, R143 ;  /* 0x0000008fff8f723e */ /* 0x000fe400000000ff */
[C---:B------:R-:W-:Y:S01]  /*9550*/  ISETP.GT.AND P0, PT, R3.reuse, 0xf1, PT ;  /* 0x000000f10300780c */ /* 0x040fe20003f04270 */
[----:B------:R-:W-:Y:S01]  /*9560*/  @P3 STG.E.U16 desc[UR36][R4.64+0x1d2], R141 ;  /* 0x0001d28d04003986 */ /* 0x000fe2000c101524 */
[----:B------:R-:W-:Y:S02]  /*9570*/  ISETP.GT.AND P3, PT, R3, 0xf0, PT ;  /* 0x000000f00300780c */ /* 0x000fe40003f64270 */
[----:B------:R-:W-:Y:S01]  /*9580*/  F2FP.F16.F32.PACK_AB R144, RZ, R144 ;  /* 0x00000090ff90723e */ /* 0x000fe200000000ff */
[----:B------:R-:W-:Y:S01]  /*9590*/  @P4 STG.E.U16 desc[UR36][R6.64+0x1d0], R142 ;  /* 0x0001d08e06004986 */ /* 0x000fe2000c101524 */
[C---:B------:R-:W-:Y:S02]  /*95a0*/  ISETP.GT.AND P4, PT, R0.reuse, RZ, P3 ;  /* 0x000000ff0000720c */ /* 0x040fe40001f84270 */
[----:B------:R-:W-:Y:S01]  /*95b0*/  F2FP.F16.F32.PACK_AB R145, RZ, R145 ;  /* 0x00000091ff91723e */ /* 0x000fe200000000ff */
[----:B------:R-:W-:Y:S01]  /*95c0*/  @P5 STG.E.U16 desc[UR36][R6.64+0x1d2], R143 ;  /* 0x0001d28f06005986 */ /* 0x000fe2000c101524 */
[----:B------:R-:W-:-:S02]  /*95d0*/  ISETP.GT.AND P5, PT, R0, RZ, P0 ;  /* 0x000000ff0000720c */ /* 0x000fc400007a4270 */
[C---:B------:R-:W-:Y:S02]  /*95e0*/  ISETP.GT.AND P2, PT, R3.reuse, 0xf8, PT ;  /* 0x000000f80300780c */ /* 0x040fe40003f44270 */
[----:B------:R-:W-:Y:S02]  /*95f0*/  ISETP.GT.AND P1, PT, R3, 0xf9, PT ;  /* 0x000000f90300780c */ /* 0x000fe40003f24270 */
[C---:B------:R-:W-:Y:S02]  /*9600*/  ISETP.GT.AND P3, PT, R0.reuse, 0x8, P3 ;  /* 0x000000080000780c */ /* 0x040fe40001f64270 */
[C---:B------:R-:W-:Y:S01]  /*9610*/  ISETP.GT.AND P0, PT, R0.reuse, 0x8, P0 ;  /* 0x000000080000780c */ /* 0x040fe20000704270 */
[----:B------:R-:W-:Y:S01]  /*9620*/  @P4 STG.E.U16 desc[UR36][R4.64+0x1e0], R144 ;  /* 0x0001e09004004986 */ /* 0x000fe2000c101524 */
[C---:B------:R-:W-:Y:S02]  /*9630*/  ISETP.GT.AND P4, PT, R0.reuse, RZ, P1 ;  /* 0x000000ff0000720c */ /* 0x040fe40000f84270 */
[----:B------:R-:W-:Y:S01]  /*9640*/  F2FP.F16.F32.PACK_AB R146, RZ, R146 ;  /* 0x00000092ff92723e */ /* 0x000fe200000000ff */
[----:B------:R-:W-:Y:S01]  /*9650*/  @P5 STG.E.U16 desc[UR36][R4.64+0x1e2], R145 ;  /* 0x0001e29104005986 */ /* 0x000fe2000c101524 */
[----:B------:R-:W-:-:S02]  /*9660*/  ISETP.GT.AND P5, PT, R0, RZ, P2 ;  /* 0x000000ff0000720c */ /* 0x000fc400017a4270 */
[C---:B------:R-:W-:Y:S02]  /*9670*/  ISETP.GT.AND P2, PT, R0.reuse, 0x8, P2 ;  /* 0x000000080000780c */ /* 0x040fe40001744270 */
[----:B------:R-:W-:Y:S01]  /*9680*/  F2FP.F16.F32.PACK_AB R147, RZ, R147 ;  /* 0x00000093ff93723e */ /* 0x000fe200000000ff */
[----:B------:R-:W-:Y:S01]  /*9690*/  @P3 STG.E.U16 desc[UR36][R6.64+0x1e0], R146 ;  /* 0x0001e09206003986 */ /* 0x000fe2000c101524 */
[----:B------:R-:W-:Y:S02]  /*96a0*/  ISETP.GT.AND P1, PT, R0, 0x8, P1 ;  /* 0x000000080000780c */ /* 0x000fe40000f24270 */
[----:B------:R-:W-:Y:S01]  /*96b0*/  F2FP.F16.F32.PACK_AB R148, RZ, R148 ;  /* 0x00000094ff94723e */ /* 0x000fe200000000ff */
[----:B------:R-:W-:Y:S01]  /*96c0*/  @P0 STG.E.U16 desc[UR36][R6.64+0x1e2], R147 ;  /* 0x0001e29306000986 */ /* 0x000fe2000c101524 */
[----:B------:R-:W-:Y:S02]  /*96d0*/  F2FP.F16.F32.PACK_AB R149, RZ, R149 ;  /* 0x00000095ff95723e */ /* 0x000fe400000000ff */
[----:B------:R-:W-:Y:S01]  /*96e0*/  F2FP.F16.F32.PACK_AB R150, RZ, R150 ;  /* 0x00000096ff96723e */ /* 0x000fe200000000ff */
[----:B------:R-:W-:Y:S01]  /*96f0*/  @P5 STG.E.U16 desc[UR36][R4.64+0x1f0], R148 ;  /* 0x0001f09404005986 */ /* 0x000fe2000c101524 */
[----:B------:R-:W-:-:S03]  /*9700*/  F2FP.F16.F32.PACK_AB R151, RZ, R151 ;  /* 0x00000097ff97723e */ /* 0x000fc600000000ff */
[----:B------:R0:W-:Y:S02]  /*9710*/  @P4 STG.E.U16 desc[UR36][R4.64+0x1f2], R149 ;  /* 0x0001f29504004986 */ /* 0x0001e4000c101524 */
[----:B0-----:R-:W-:Y:S02]  /*9720*/  @P2 IMAD.MOV.U32 R4, RZ, RZ, R6 ;  /* 0x000000ffff042224 */ /* 0x001fe400078e0006 */
[----:B------:R-:W-:-:S05]  /*9730*/  @P2 IMAD.MOV.U32 R5, RZ, RZ, R7 ;  /* 0x000000ffff052224 */ /* 0x000fca00078e0007 */
[----:B------:R0:W-:Y:S04]  /*9740*/  @P2 STG.E.U16 desc[UR36][R4.64+0x1f0], R150 ;  /* 0x0001f09604002986 */ /* 0x0001e8000c101524 */
[----:B------:R0:W-:Y:S02]  /*9750*/  @P1 STG.E.U16 desc[UR36][R6.64+0x1f2], R151 ;  /* 0x0001f29706001986 */ /* 0x0001e4000c101524 */
.L_x_283:
[----:B------:R-:W-:Y:S05]  /*9760*/  BSYNC B0 ;  /* 0x0000000000007941 */ /* 0x000fea0003800000 */
.L_x_29:
[----:B------:R-:W-:Y:S01]  /*9770*/  ULDC UR4, c[0x0][0xc] ;  /* 0x0000030000047ab9 */ /* 0x000fe20000000800 */
[----:B------:R-:W-:Y:S01]  /*9780*/  ULDC UR5, c[0x0][0x10] ;  /* 0x0000040000057ab9 */ /* 0x000fe20000000800 */
[----:B0-----:R-:W0:Y:S01]  /*9790*/  LDC R3, c[0x0][0x14] ;  /* 0x00000500ff037b82 */ /* 0x001e220000000800 */
[----:B------:R-:W-:Y:S01]  /*97a0*/  UIMAD.WIDE.U32 UR4, UR4, UR5, URZ ;  /* 0x00000005040472a5 */ /* 0x000fe2000f8e003f */
[----:B------:R-:W-:Y:S01]  /*97b0*/  PRMT R0, RZ, 0x7610, R0 ;  /* 0x00007610ff007816 */ /* 0x000fe20000000000 */
[----:B----45:R-:W-:Y:S02]  /*97c0*/  IMAD.MOV.U32 R152, RZ, RZ, -0x1 ;  /* 0xffffffffff987424 */ /* 0x030fe400078e00ff */
[----:B------:R-:W-:Y:S02]  /*97d0*/  IMAD.MOV.U32 R23, RZ, RZ, -0x1 ;  /* 0xffffffffff177424 */ /* 0x000fe400078e00ff */
[----:B0-----:R-:W-:-:S04]  /*97e0*/  IMAD.WIDE.U32 R16, R3, UR4, R16 ;  /* 0x0000000403107c25 */ /* 0x001fc8000f8e0010 */
[----:B------:R-:W-:Y:S01]  /*97f0*/  IMAD R3, R3, UR5, RZ ;  /* 0x0000000503037c24 */ /* 0x000fe2000f8e02ff */
[----:B------:R-:W-:Y:S02]  /*9800*/  ULDC.64 UR4, c[0x0][0x650] ;  /* 0x0001940000047ab9 */ /* 0x000fe40000000a00 */
[----:B------:R-:W-:Y:S01]  /*9810*/  ISETP.GE.U32.AND P0, PT, R16, UR4, PT ;  /* 0x0000000410007c0c */ /* 0x000fe2000bf06070 */
[----:B------:R-:W-:-:S05]  /*9820*/  IMAD.IADD R17, R17, 0x1, R3 ;  /* 0x0000000111117824 */ /* 0x000fca00078e0203 */
[----:B------:R-:W-:-:S13]  /*9830*/  ISETP.GE.U32.AND.EX P0, PT, R17, UR5, PT, P0 ;  /* 0x0000000511007c0c */ /* 0x000fda000bf06100 */
[----:B------:R-:W-:Y:S05]  /*9840*/  @P0 BRA `(.L_x_284) ;  /* 0x0000000400640947 */ /* 0x000fea0003800000 */
[----:B------:R-:W0:Y:S01]  /*9850*/  S2R R12, SR_CTAID.X ;  /* 0x00000000000c7919 */ /* 0x000e220000002500 */
[----:B------:R-:W4:Y:S01]  /*9860*/  LDC.64 R10, c[0x0][0x628] ;  /* 0x00018a00ff0a7b82 */ /* 0x000f220000000a00 */
[----:B------:R-:W-:Y:S01]  /*9870*/  ULDC UR4, c[0x0][0x150] ;  /* 0x0000540000047ab9 */ /* 0x000fe20000000800 */
[----:B-123--:R-:W-:Y:S01]  /*9880*/  IMAD.MOV.U32 R8, RZ, RZ, R16 ;  /* 0x000000ffff087224 */ /* 0x00efe200078e0010 */
[----:B------:R-:W1:Y:S01]  /*9890*/  S2R R24, SR_CTAID.Y ;  /* 0x0000000000187919 */ /* 0x000e620000002600 */
[----:B------:R-:W-:-:S04]  /*98a0*/  IMAD.MOV.U32 R9, RZ, RZ, R17 ;  /* 0x000000ffff097224 */ /* 0x000fc800078e0011 */
[----:B------:R-:W2:Y:S08]  /*98b0*/  LDC R21, c[0x0][0x144] ;  /* 0x00005100ff157b82 */ /* 0x000eb00000000800 */
[----:B------:R-:W3:Y:S08]  /*98c0*/  LDC R0, c[0x0][0x630] ;  /* 0x00018c00ff007b82 */ /* 0x000ef00000000800 */
[----:B------:R-:W1:Y:S01]  /*98d0*/  LDC.64 R14, c[0x0][0x620] ;  /* 0x00018800ff0e7b82 */ /* 0x000e620000000a00 */
[----:B----4-:R-:W-:-:S04]  /*98e0*/  ISETP.NE.U32.AND P0, PT, R10, RZ, PT ;  /* 0x000000ff0a00720c */ /* 0x010fc80003f05070 */
[----:B------:R-:W-:Y:S02]  /*98f0*/  ISETP.NE.AND.EX P0, PT, R11, RZ, PT, P0 ;  /* 0x000000ff0b00720c */ /* 0x000fe40003f05300 */
[----:B0-----:R-:W-:-:S05]  /*9900*/  I2FP.F32.U32 R3, R12 ;  /* 0x0000000c00037245 */ /* 0x001fca0000201000 */
[----:B------:R-:W-:-:S04]  /*9910*/  FMUL R3, R3, UR4 ;  /* 0x0000000403037c20 */ /* 0x000fc80008400000 */
[----:B------:R0:W4:Y:S02]  /*9920*/  F2I.U32.TRUNC.NTZ R20, R3 ;  /* 0x0000000300147305 */ /* 0x000124000020f000 */
[----:B--23--:R-:W-:Y:S05]  /*9930*/  @!P0 BRA `(.L_x_285) ;  /* 0x0000000000288947 */ /* 0x00cfea0003800000 */
[----:B0-----:R-:W0:Y:S02]  /*9940*/  LDC R3, c[0x0][0x634] ;  /* 0x00018d00ff037b82 */ /* 0x001e240000000800 */
        /* <DEDUP_REMOVED lines=9> */
.L_x_285:
[----:B------:R-:W2:Y:S01]  /*99e0*/  LDC.64 R30, c[0x0][0x640] ;  /* 0x00019000ff1e7b82 */ /* 0x000ea20000000a00 */
[-CC-:B------:R-:W-:Y:S01]  /*99f0*/  SHF.R.U64 R23, R8, R0.reuse, R9.reuse ;  /* 0x0000000008177219 */ /* 0x180fe20000001209 */
[----:B----4-:R-:W-:Y:S01]  /*9a00*/  IMAD.MOV R20, RZ, RZ, -R20 ;  /* 0x000000ffff147224 */ /* 0x010fe200078e0a14 */
[----:B------:R-:W-:Y:S01]  /*9a10*/  SHF.R.U32.HI R0, RZ, R0, R9 ;  /* 0x00000000ff007219 */ /* 0x000fe20000011609 */
[----:B------:R-:W-:Y:S01]  /*9a20*/  ULDC UR4, c[0x0][0x154] ;  /* 0x0000550000047ab9 */ /* 0x000fe20000000800 */
[----:B0-----:R-:W-:Y:S01]  /*9a30*/  IADD3 R3, P0, RZ, -R23, RZ ;  /* 0x80000017ff037210 */ /* 0x001fe20007f1e0ff */
[----:B------:R-:W-:Y:S02]  /*9a40*/  IMAD R26, R21, R20, R12 ;  /* 0x00000014151a7224 */ /* 0x000fe400078e020c */
[----:B------:R-:W0:Y:S01]  /*9a50*/  LDC R6, c[0x0][0x618] ;  /* 0x00018600ff067b82 */ /* 0x000e220000000800 */
[----:B------:R-:W-:Y:S02]  /*9a60*/  IMAD.MOV.U32 R7, RZ, RZ, 0x1 ;  /* 0x00000001ff077424 */ /* 0x000fe400078e00ff */
[----:B------:R-:W-:-:S04]  /*9a70*/  IMAD.X R5, RZ, RZ, ~R0, P0 ;  /* 0x000000ffff057224 */ /* 0x000fc800000e0e00 */
[-C--:B-1----:R-:W-:Y:S01]  /*9a80*/  IMAD R0, R5, R14.reuse, RZ ;  /* 0x0000000e05007224 */ /* 0x082fe200078e02ff */
[----:B------:R-:W1:Y:S01]  /*9a90*/  LDC R8, c[0x0][0x608] ;  /* 0x00018200ff087b82 */ /* 0x000e620000000800 */
[----:B------:R-:W-:-:S04]  /*9aa0*/  IMAD.WIDE.U32 R4, R3, R14, R16 ;  /* 0x0000000e03047225 */ /* 0x000fc800078e0010 */
[----:B------:R-:W-:Y:S01]  /*9ab0*/  IMAD R3, R3, R15, R0 ;  /* 0x0000000f03037224 */ /* 0x000fe200078e0200 */
[----:B------:R-:W-:Y:S02]  /*9ac0*/  I2FP.F32.U32 R0, R24 ;  /* 0x0000001800007245 */ /* 0x000fe40000201000 */
[----:B------:R-:W3:Y:S01]  /*9ad0*/  LDC R28, c[0x0][0x658] ;  /* 0x00019600ff1c7b82 */ /* 0x000ee20000000800 */
[----:B------:R-:W-:Y:S01]  /*9ae0*/  IMAD.IADD R3, R5, 0x1, R3 ;  /* 0x0000000105037824 */ /* 0x000fe200078e0203 */
[----:B--2---:R-:W-:Y:S01]  /*9af0*/  ISETP.NE.U32.AND P0, PT, R30, RZ, PT ;  /* 0x000000ff1e00720c */ /* 0x004fe20003f05070 */
[----:B------:R-:W-:Y:S01]  /*9b00*/  FMUL R0, R0, UR4 ;  /* 0x0000000400007c20 */ /* 0x000fe20008400000 */
[----:B------:R-:W-:Y:S02]  /*9b10*/  IMAD.MOV.U32 R5, RZ, RZ, -0x1 ;  /* 0xffffffffff057424 */ /* 0x000fe400078e00ff */
[----:B------:R-:W-:Y:S01]  /*9b20*/  ISETP.NE.AND.EX P0, PT, R31, RZ, PT, P0 ;  /* 0x000000ff1f00720c */ /* 0x000fe20003f05300 */
[----:B------:R2:W4:Y:S01]  /*9b30*/  F2I.U32.TRUNC.NTZ R13, R0 ;  /* 0x00000000000d7305 */ /* 0x000522000020f000 */
[----:B------:R-:W2:Y:S01]  /*9b40*/  LDC R15, c[0x0][0x148] ;  /* 0x00005200ff0f7b82 */ /* 0x000ea20000000800 */
[----:B0-----:R-:W-:-:S02]  /*9b50*/  SHF.R.U64 R12, R4, R6, R3 ;  /* 0x00000006040c7219 */ /* 0x001fc40000001203 */
[----:B------:R-:W-:-:S05]  /*9b60*/  SHF.R.U32.HI R3, RZ, R6, R3 ;  /* 0x00000006ff037219 */ /* 0x000fca0000011603 */
[----:B------:R-:W0:Y:S01]  /*9b70*/  LDC R20, c[0x0][0x600] ;  /* 0x00018000ff147b82 */ /* 0x000e220000000800 */
[-CC-:B-1----:R-:W-:Y:S02]  /*9b80*/  SHF.R.U64 R10, R12, R8.reuse, R3.reuse ;  /* 0x000000080c0a7219 */ /* 0x182fe40000001203 */
[----:B------:R-:W-:-:S05]  /*9b90*/  SHF.R.U32.HI R3, RZ, R8, R3 ;  /* 0x00000008ff037219 */ /* 0x000fca0000011603 */
[----:B------:R-:W1:Y:S01]  /*9ba0*/  LDC R21, c[0x0][0x648] ;  /* 0x00019200ff157b82 */ /* 0x000e620000000800 */
[-C--:B---3--:R-:W-:Y:S02]  /*9bb0*/  SHF.L.U32 R4, R5, R28.reuse, RZ ;  /* 0x0000001c05047219 */ /* 0x088fe400000006ff */
[-CC-:B------:R-:W-:Y:S02]  /*9bc0*/  SHF.R.U64 R14, R10, R28.reuse, R3.reuse ;  /* 0x0000001c0a0e7219 */ /* 0x180fe40000001203 */
[----:B------:R-:W-:Y:S02]  /*9bd0*/  SHF.R.U32.HI R5, RZ, R28, R3 ;  /* 0x0000001cff057219 */ /* 0x000fe40000011603 */
[----:B------:R-:W-:Y:S01]  /*9be0*/  LOP3.LUT R153, RZ, R4, RZ, 0x33, !PT ;  /* 0x00000004ff997212 */ /* 0x000fe200078e33ff */
[----:B------:R-:W3:Y:S01]  /*9bf0*/  LDC R25, c[0x0][0x638] ;  /* 0x00018e00ff197b82 */ /* 0x000ee20000000800 */
[----:B------:R-:W-:Y:S01]  /*9c00*/  SHF.L.U32 R28, R7, R28, RZ ;  /* 0x0000001c071c7219 */ /* 0x000fe200000006ff */
[----:B------:R-:W-:-:S06]  /*9c10*/  IMAD.MOV.U32 R4, RZ, RZ, R14 ;  /* 0x000000ffff047224 */ /* 0x000fcc00078e000e */
[----:B------:R-:W0:Y:S01]  /*9c20*/  LDC R27, c[0x0][0x610] ;  /* 0x00018400ff1b7b82 */ /* 0x000e220000000800 */
[----:B----4-:R-:W-:Y:S05]  /*9c30*/  @!P0 BRA `(.L_x_286) ;  /* 0x0000000000288947 */ /* 0x010fea0003800000 */
[----:B------:R-:W4:Y:S02]  /*9c40*/  LDC R3, c[0x0][0x64c] ;  /* 0x00019300ff037b82 */ /* 0x000f240000000800 */
[----:B----4-:R-:W-:-:S05]  /*9c50*/  IADD3 R3, P0, R14, R3, RZ ;  /* 0x000000030e037210 */ /* 0x010fca0007f1e0ff */
        /* <DEDUP_REMOVED lines=8> */
.L_x_286:
[----:B------:R-:W-:Y:S01]  /*9ce0*/  ISETP.NE.AND P0, PT, R2, 0x1, PT ;  /* 0x000000010200780c */ /* 0x000fe20003f05270 */
[----:B------:R-:W-:Y:S01]  /*9cf0*/  IMAD.MOV R13, RZ, RZ, -R13 ;  /* 0x000000ffff0d7224 */ /* 0x000fe200078e0a0d */
[----:B-12---:R-:W-:Y:S01]  /*9d00*/  SHF.R.U64 R0, R4, R21, R5 ;  /* 0x0000001504007219 */ /* 0x006fe20000001205 */
[----:B0-----:R-:W-:Y:S01]  /*9d10*/  VIADD R5, R20, 0xffffffff ;  /* 0xffffffff14057836 */ /* 0x001fe20000000000 */
[----:B------:R-:W-:-:S03]  /*9d20*/  LOP3.LUT R153, R10, R153, RZ, 0xc0, !PT ;  /* 0x000000990a997212 */ /* 0x000fc600078ec0ff */
[----:B------:R-:W-:Y:S01]  /*9d30*/  IMAD.MOV R3, RZ, RZ, -R0 ;  /* 0x000000ffff037224 */ /* 0x000fe200078e0a00 */
[----:B------:R-:W-:Y:S01]  /*9d40*/  LOP3.LUT R5, R12, R5, RZ, 0xc0, !PT ;  /* 0x000000050c057212 */ /* 0x000fe200078ec0ff */
[----:B------:R-:W-:Y:S02]  /*9d50*/  IMAD R153, R28, R0, R153 ;  /* 0x000000001c997224 */ /* 0x000fe400078e0299 */
[----:B---3--:R-:W-:Y:S02]  /*9d60*/  IMAD R0, R3, R25, R14 ;  /* 0x0000001903007224 */ /* 0x008fe400078e020e */
[----:B------:R-:W-:Y:S02]  /*9d70*/  @P0 IMAD R26, R15, R13, R24 ;  /* 0x0000000d0f1a0224 */ /* 0x000fe400078e0218 */
[----:B------:R-:W-:Y:S02]  /*9d80*/  IMAD R4, R0, R20, R5 ;  /* 0x0000001400047224 */ /* 0x000fe400078e0205 */
[----:B------:R-:W-:-:S02]  /*9d90*/  IMAD R153, R153, R27, R26 ;  /* 0x0000001b99997224 */ /* 0x000fc400078e021a */
[----:B------:R-:W-:-:S03]  /*9da0*/  IMAD.MOV.U32 R3, RZ, RZ, 0x1 ;  /* 0x00000001ff037424 */ /* 0x000fc600078e00ff */
[----:B------:R-:W-:Y:S02]  /*9db0*/  SEL R152, R4, R153, !P0 ;  /* 0x0000009904987207 */ /* 0x000fe40004000000 */
[----:B------:R-:W-:Y:S02]  /*9dc0*/  PRMT R0, R3, 0x7610, R0 ;  /* 0x0000761003007816 */ /* 0x000fe40000000000 */
[----:B------:R-:W-:-:S07]  /*9dd0*/  SEL R153, R153, R4, !P0 ;  /* 0x0000000499997207 */ /* 0x000fce0004000000 */
.L_x_284:
[----:B------:R-:W-:-:S13]  /*9de0*/  LOP3.LUT P0, RZ, R0, 0xff, RZ, 0xc0, !PT ;  /* 0x000000ff00ff7812 */ /* 0x000fda000780c0ff */
[----:B------:R-:W-:Y:S05]  /*9df0*/  @P0 BRA `(.L_x_287) ;  /* 0xffffff7000800947 */ /* 0x000fea000383ffff */
[----:B------:R-:W-:Y:S05]  /*9e00*/  EXIT ;  /* 0x000000000000794d */ /* 0x000fea0003800000 */
.L_x_4:
[----:B0-----:R-:W-:Y:S01]  /*9e10*/  ULDC.64 UR4, c[0x0][0x650] ;  /* 0x0001940000047ab9 */ /* 0x001fe20000000a00 */
        /* <DEDUP_REMOVED lines=25> */
.L_x_289:
[--C-:B------:R-:W-:Y:S01]  /*9fb0*/  SHF.R.U64 R12, R10, R14, R11.reuse ;  /* 0x0000000e0a0c7219 */ /* 0x100fe2000000120b */
[----:B------:R-:W0:Y:S01]  /*9fc0*/  LDC R22, c[0x0][0x618] ;  /* 0x00018600ff167b82 */ /* 0x000e220000000800 */
[----:B------:R-:W-:Y:S01]  /*9fd0*/  I2FP.F32.U32 R6, R4 ;  /* 0x0000000400067245 */ /* 0x000fe20000201000 */
[----:B------:R-:W-:Y:S01]  /*9fe0*/  ULDC UR4, c[0x0][0x150] ;  /* 0x0000540000047ab9 */ /* 0x000fe20000000800 */
[----:B------:R-:W-:Y:S02]  /*9ff0*/  SHF.R.U32.HI R5, RZ, R14, R11 ;  /* 0x0000000eff057219 */ /* 0x000fe4000001160b */
[----:B------:R-:W-:Y:S01]  /*a000*/  IADD3 R9, P0, RZ, -R12, RZ ;  /* 0x8000000cff097210 */ /* 0x000fe20007f1e0ff */
[----:B------:R-:W-:Y:S01]  /*a010*/  FMUL R11, R6, UR4 ;  /* 0x00000004060b7c20 */ /* 0x000fe20008400000 */
[----:B------:R-:W-:Y:S01]  /*a020*/  ULDC UR4, c[0x0][0x154] ;  /* 0x0000550000047ab9 */ /* 0x000fe20000000800 */
[----:B------:R-:W1:Y:S02]  /*a030*/  LDC.64 R24, c[0x0][0x640] ;  /* 0x00019000ff187b82 */ /* 0x000e640000000a00 */
[----:B------:R-:W-:-:S02]  /*a040*/  IMAD.X R5, RZ, RZ, ~R5, P0 ;  /* 0x000000ffff057224 */ /* 0x000fc400000e0e05 */
[----:B------:R-:W2:Y:S01]  /*a050*/  F2I.U32.TRUNC.NTZ R11, R11 ;  /* 0x0000000b000b7305 */ /* 0x000ea2000020f000 */
[----:B------:R-:W-:-:S03]  /*a060*/  IMAD.WIDE.U32 R6, R9, R20, R16 ;  /* 0x0000001409067225 */ /* 0x000fc600078e0010 */
[----:B------:R-:W3:Y:S01]  /*a070*/  LDC R13, c[0x0][0x144] ;  /* 0x00005100ff0d7b82 */ /* 0x000ee20000000800 */
[----:B------:R-:W-:-:S04]  /*a080*/  IMAD R8, R5, R20, RZ ;  /* 0x0000001405087224 */ /* 0x000fc800078e02ff */
[----:B------:R-:W-:Y:S02]  /*a090*/  IMAD R5, R9, R21, R8 ;  /* 0x0000001509057224 */ /* 0x000fe400078e0208 */
[----:B------:R-:W-:Y:S01]  /*a0a0*/  IMAD.MOV.U32 R8, RZ, RZ, -0x1 ;  /* 0xffffffffff087424 */ /* 0x000fe200078e00ff */
[----:B------:R-:W4:Y:S01]  /*a0b0*/  LDC R14, c[0x0][0x608] ;  /* 0x00018200ff0e7b82 */ /* 0x000f220000000800 */
[----:B------:R-:W-:Y:S01]  /*a0c0*/  IMAD.IADD R5, R7, 0x1, R5 ;  /* 0x0000000107057824 */ /* 0x000fe200078e0205 */
[----:B------:R-:W-:-:S04]  /*a0d0*/  I2FP.F32.U32 R7, R3 ;  /* 0x0000000300077245 */ /* 0x000fc80000201000 */
[-C--:B0-----:R-:W-:Y:S01]  /*a0e0*/  SHF.R.U64 R10, R6, R22.reuse, R5 ;  /* 0x00000016060a7219 */ /* 0x081fe20000001205 */
[----:B--2---:R-:W-:Y:S01]  /*a0f0*/  IMAD.MOV R6, RZ, RZ, -R11 ;  /* 0x000000ffff067224 */ /* 0x004fe200078e0a0b */
[----:B------:R-:W0:Y:S01]  /*a100*/  LDC R9, c[0x0][0x658] ;  /* 0x00019600ff097b82 */ /* 0x000e220000000800 */
[----:B-1----:R-:W-:Y:S01]  /*a110*/  ISETP.NE.U32.AND P0, PT, R24, RZ, PT ;  /* 0x000000ff1800720c */ /* 0x002fe20003f05070 */
[----:B------:R-:W-:Y:S01]  /*a120*/  FMUL R7, R7, UR4 ;  /* 0x0000000407077c20 */ /* 0x000fe20008400000 */
[----:B------:R-:W-:Y:S02]  /*a130*/  SHF.R.U32.HI R5, RZ, R22, R5 ;  /* 0x00000016ff057219 */ /* 0x000fe40000011605 */
[----:B------:R-:W-:-:S03]  /*a140*/  ISETP.NE.AND.EX P0, PT, R25, RZ, PT, P0 ;  /* 0x000000ff1900720c */ /* 0x000fc60003f05300 */
[----:B------:R-:W1:Y:S01]  /*a150*/  LDC R20, c[0x0][0x148] ;  /* 0x00005200ff147b82 */ /* 0x000e620000000800 */
[----:B---3--:R-:W-:Y:S02]  /*a160*/  IMAD R23, R13, R6, R4 ;  /* 0x000000060d177224 */ /* 0x008fe400078e0204 */
[----:B------:R-:W-:-:S05]  /*a170*/  IMAD.MOV.U32 R6, RZ, RZ, 0x1 ;  /* 0x00000001ff067424 */ /* 0x000fca00078e00ff */
[----:B------:R-:W2:Y:S01]  /*a180*/  LDC R21, c[0x0][0x600] ;  /* 0x00018000ff157b82 */ /* 0x000ea20000000800 */
[-CC-:B----4-:R-:W-:Y:S02]  /*a190*/  SHF.R.U64 R13, R10, R14.reuse, R5.reuse ;  /* 0x0000000e0a0d7219 */ /* 0x190fe40000001205 */
[----:B------:R-:W-:Y:S02]  /*a1a0*/  SHF.R.U32.HI R4, RZ, R14, R5 ;  /* 0x0000000eff047219 */ /* 0x000fe40000011605 */
[----:B------:R3:W4:Y:S03]  /*a1b0*/  F2I.U32.TRUNC.NTZ R14, R7 ;  /* 0x00000007000e7305 */ /* 0x000726000020f000 */
[----:B------:R-:W1:Y:S01]  /*a1c0*/  LDC R26, c[0x0][0x648] ;  /* 0x00019200ff1a7b82 */ /* 0x000e620000000800 */
[-C--:B0-----:R-:W-:Y:S02]  /*a1d0*/  SHF.R.U64 R15, R13, R9.reuse, R4 ;  /* 0x000000090d0f7219 */ /* 0x081fe40000001204 */
[----:B------:R-:W-:-:S02]  /*a1e0*/  SHF.L.U32 R8, R8, R9, RZ ;  /* 0x0000000908087219 */ /* 0x000fc400000006ff */
[-C--:B------:R-:W-:Y:S01]  /*a1f0*/  SHF.R.U32.HI R5, RZ, R9.reuse, R4 ;  /* 0x00000009ff057219 */ /* 0x080fe20000011604 */
[----:B------:R-:W-:Y:S01]  /*a200*/  IMAD.MOV.U32 R4, RZ, RZ, R15 ;  /* 0x000000ffff047224 */ /* 0x000fe200078e000f */
[----:B------:R-:W-:Y:S01]  /*a210*/  SHF.L.U32 R22, R6, R9, RZ ;  /* 0x0000000906167219 */ /* 0x000fe200000006ff */
[----:B------:R-:W0:Y:S01]  /*a220*/  LDC R27, c[0x0][0x638] ;  /* 0x00018e00ff1b7b82 */ /* 0x000e220000000800 */
[----:B------:R-:W-:-:S07]  /*a230*/  LOP3.LUT R28, RZ, R8, RZ, 0x33, !PT ;  /* 0x00000008ff1c7212 */ /* 0x000fce00078e33ff */
        /* <DEDUP_REMOVED lines=12> */
.L_x_290:
[----:B------:R-:W-:Y:S01]  /*a300*/  ISETP.NE.AND P0, PT, R2, 0x1, PT ;  /* 0x000000010200780c */ /* 0x000fe20003f05270 */
[----:B--2---:R-:W-:Y:S01]  /*a310*/  VIADD R7, R21, 0xffffffff ;  /* 0xffffffff15077836 */ /* 0x004fe20000000000 */
[----:B-1----:R-:W-:Y:S01]  /*a320*/  SHF.R.U64 R5, R4, R26, R5 ;  /* 0x0000001a04057219 */ /* 0x002fe20000001205 */
[----:B------:R-:W-:Y:S01]  /*a330*/  IMAD.MOV R14, RZ, RZ, -R14 ;  /* 0x000000ffff0e7224 */ /* 0x000fe200078e0a0e */
[----:B------:R-:W-:Y:S01]  /*a340*/  LOP3.LUT R4, R13, R28, RZ, 0xc0, !PT ;  /* 0x0000001c0d047212 */ /* 0x000fe200078ec0ff */
[----:B------:R-:W-:Y:S01]  /*a350*/  IMAD.MOV.U32 R8, RZ, RZ, R12 ;  /* 0x000000ffff087224 */ /* 0x000fe200078e000c */
[----:B------:R-:W-:Y:S01]  /*a360*/  LOP3.LUT R10, R10, R7, RZ, 0xc0, !PT ;  /* 0x000000070a0a7212 */ /* 0x000fe200078ec0ff */
[----:B------:R-:W-:Y:S02]  /*a370*/  IMAD.MOV R6, RZ, RZ, -R5 ;  /* 0x000000ffff067224 */ /* 0x000fe400078e0a05 */
[----:B------:R-:W-:-:S04]  /*a380*/  IMAD R4, R22, R5, R4 ;  /* 0x0000000516047224 */ /* 0x000fc800078e0204 */
[----:B------:R-:W-:Y:S02]  /*a390*/  @P0 IMAD R23, R20, R14, R3 ;  /* 0x0000000e14170224 */ /* 0x000fe400078e0203 */
[----:B0-----:R-:W-:Y:S02]  /*a3a0*/  IMAD R3, R6, R27, R15 ;  /* 0x0000001b06037224 */ /* 0x001fe400078e020f */
[----:B------:R-:W-:Y:S02]  /*a3b0*/  IMAD R7, R4, R29, R23 ;  /* 0x0000001d04077224 */ /* 0x000fe400078e0217 */
[----:B------:R-:W-:Y:S02]  /*a3c0*/  IMAD R4, R3, R21, R10 ;  /* 0x0000001503047224 */ /* 0x000fe400078e020a */
[----:B------:R-:W-:-:S03]  /*a3d0*/  IMAD.MOV.U32 R6, RZ, RZ, 0x1 ;  /* 0x00000001ff067424 */ /* 0x000fc600078e00ff */
[----:B------:R-:W-:Y:S02]  /*a3e0*/  SEL R9, R4, R7, !P0 ;  /* 0x0000000704097207 */ /* 0x000fe40004000000 */
[----:B------:R-:W-:-:S07]  /*a3f0*/  SEL R7, R7, R4, !P0 ;  /* 0x0000000407077207 */ /* 0x000fce0004000000 */
.L_x_288:
[----:B------:R-:W-:-:S08]  /*a400*/  NOP ;  /* 0x0000000000007918 */ /* 0x000fd00000000000 */
[----:B------:R-:W0:-:S00]  /*a410*/  USETMAXREG.DEALLOC.CTAPOOL 0x28 ;  /* 0x00000028000079c8 */ /* 0x000e0000080e0500 */
[----:B0-----:R-:W-:-:S13]  /*a420*/  ISETP.NE.AND P0, PT, R0, RZ, PT ;  /* 0x000000ff0000720c */ /* 0x001fda0003f05270 */
[----:B------:R-:W-:Y:S05]  /*a430*/  @P0 EXIT ;  /* 0x000000000000094d */ /* 0x000fea0003800000 */
[----:B------:R-:W-:Y:S01]  /*a440*/  LOP3.LUT P0, RZ, R6, 0xff, RZ, 0xc0, !PT ;  /* 0x000000ff06ff7812 */ /* 0x000fe2000780c0ff */
[----:B------:R-:W-:Y:S02]  /*a450*/  IMAD.MOV.U32 R0, RZ, RZ, 0x1 ;  /* 0x00000001ff007424 */ /* 0x000fe400078e00ff */
[----:B------:R-:W-:-:S10]  /*a460*/  IMAD.MOV.U32 R12, RZ, RZ, RZ ;  /* 0x000000ffff0c7224 */ /* 0x000fd400078e00ff */
[----:B------:R-:W-:Y:S05]  /*a470*/  @!P0 BRA `(.L_x_291) ;  /* 0x0000000c00308947 */ /* 0x000fea0003800000 */
[----:B------:R-:W0:Y:S01]  /*a480*/  LDC R0, c[0x0][0x28c] ;  /* 0x0000a300ff007b82 */ /* 0x000e220000000800 */
[----:B------:R-:W-:Y:S01]  /*a490*/  ULDC UR5, c[0x0][0x600] ;  /* 0x0001800000057ab9 */ /* 0x000fe20000000800 */
[----:B------:R-:W-:Y:S01]  /*a4a0*/  ULDC UR4, c[0x0][0xc] ;  /* 0x0000030000047ab9 */ /* 0x000fe20000000800 */
[----:B------:R-:W-:Y:S01]  /*a4b0*/  UIADD3 UR16, UR5, -0x1, URZ ;  /* 0xffffffff05107890 */ /* 0x000fe2000fffe03f */
[C---:B------:R-:W-:Y:S01]  /*a4c0*/  LOP3.LUT P2, RZ, R18.reuse, 0x7f, RZ, 0xc0, !PT ;  /* 0x0000007f12ff7812 */ /* 0x040fe2000784c0ff */
[----:B------:R-:W-:Y:S01]  /*a4d0*/  ULDC UR6, c[0x0][0x658] ;  /* 0x0001960000067ab9 */ /* 0x000fe20000000800 */
[----:B------:R-:W-:Y:S01]  /*a4e0*/  ULDC UR5, c[0x0][0x10] ;  /* 0x0000040000057ab9 */ /* 0x000fe20000000800 */
[----:B------:R-:W-:Y:S01]  /*a4f0*/  UMOV UR7, 0xffffffff ;  /* 0xffffffff00077882 */ /* 0x000fe20000000000 */
[----:B------:R-:W-:Y:S01]  /*a500*/  UMOV UR8, 0x1 ;  /* 0x0000000100087882 */ /* 0x000fe20000000000 */
[----:B------:R-:W-:Y:S01]  /*a510*/  UIMAD.WIDE.U32 UR4, UR4, UR5, URZ ;  /* 0x00000005040472a5 */ /* 0x000fe2000f8e003f */
[----:B------:R-:W-:Y:S01]  /*a520*/  LOP3.LUT P0, RZ, R18, 0x1f, RZ, 0xc0, !PT ;  /* 0x0000001f12ff7812 */ /* 0x000fe2000780c0ff */
[----:B------:R-:W-:Y:S01]  /*a530*/  USHF.L.U32 UR7, UR7, UR6, URZ ;  /* 0x0000000607077299 */ /* 0x000fe2000800063f */
[----:B------:R-:W-:Y:S01]  /*a540*/  BSSY B0, `(.L_x_291) ;  /* 0x00000bf000007945 */ /* 0x000fe20003800000 */
[----:B------:R-:W-:Y:S01]  /*a550*/  USHF.L.U32 UR18, UR8, UR6, URZ ;  /* 0x0000000608127299 */ /* 0x000fe2000800063f */
[----:B------:R-:W-:Y:S01]  /*a560*/  IMAD.MOV.U32 R13, RZ, RZ, 0x1 ;  /* 0x00000001ff0d7424 */ /* 0x000fe200078e00ff */
[----:B------:R-:W-:Y:S01]  /*a570*/  LOP3.LUT R11, R19, 0x2, RZ, 0xfc, !PT ;  /* 0x00000002130b7812 */ /* 0x000fe200078efcff */
[----:B------:R-:W-:Y:S01]  /*a580*/  ULDC UR6, c[0x0][0x14] ;  /* 0x0000050000067ab9 */ /* 0x000fe20000000800 */
[----:B------:R-:W-:Y:S01]  /*a590*/  PLOP3.LUT P0, PT, P0, P2, PT, 0x8a, 0x0 ;  /* 0x000000000000781c */ /* 0x000fe20000705172 */
[----:B------:R-:W-:Y:S01]  /*a5a0*/  UIMAD.WIDE.U32 UR20, UR4, UR6, URZ ;  /* 0x00000006041472a5 */ /* 0x000fe2000f8e003f */
[----:B------:R-:W-:Y:S01]  /*a5b0*/  IMAD.MOV.U32 R12, RZ, RZ, RZ ;  /* 0x000000ffff0c7224 */ /* 0x000fe200078e00ff */
[----:B------:R-:W-:-:S02]  /*a5c0*/  UIMAD UR13, UR5, UR6, URZ ;  /* 0x00000006050d72a4 */ /* 0x000fc4000f8e023f */
[----:B------:R-:W-:Y:S01]  /*a5d0*/  ULOP3.LUT UR17, URZ, UR7, URZ, 0x33, !UPT ;  /* 0x000000073f117292 */ /* 0x000fe2000f8e333f */
[----:B0-----:R-:W-:Y:S01]  /*a5e0*/  VIADD R0, R0, 0x1f ;  /* 0x0000001f00007836 */ /* 0x001fe20000000000 */
[----:B------:R-:W-:Y:S01]  /*a5f0*/  UIADD3 UR13, UR21, UR13, URZ ;  /* 0x0000000d150d7290 */ /* 0x000fe2000fffe03f */
[----:B------:R-:W-:-:S03]  /*a600*/  ULDC.64 UR22, c[0x0][0x198] ;  /* 0x0000660000167ab9 */ /* 0x000fc60000000a00 */
[----:B------:R-:W-:-:S04]  /*a610*/  SHF.R.S32.HI R3, RZ, 0x1f, R0 ;  /* 0x0000001fff037819 */ /* 0x000fc80000011400 */
[----:B------:R-:W-:Y:S01]  /*a620*/  LEA.HI R3, R3, R0, RZ, 0x5 ;  /* 0x0000000003037211 */ /* 0x000fe200078f28ff */
[----:B------:R-:W-:-:S03]  /*a630*/  IMAD.MOV.U32 R0, RZ, RZ, 0x1 ;  /* 0x00000001ff007424 */ /* 0x000fc600078e00ff */
[----:B------:R-:W-:-:S05]  /*a640*/  SHF.R.S32.HI R3, RZ, 0x5, R3 ;  /* 0x00000005ff037819 */ /* 0x000fca0000011403 */
[----:B------:R-:W-:-:S07]  /*a650*/  VIADD R10, R3, 0x1 ;  /* 0x00000001030a7836 */ /* 0x000fce0000000000 */
.L_x_303:
[----:B------:R-:W-:-:S03]  /*a660*/  UMOV UR4, 0xffffffff ;  /* 0xffffffff00047882 */ /* 0x000fc60000000000 */
[----:B------:R-:W-:Y:S05]  /*a670*/  BRA.DIV UR4, `(.L_x_292) ;  /* 0x0000001204507947 */ /* 0x000fea000b800000 */
[----:B------:R-:W-:-:S13]  /*a680*/  ELECT P6, URZ, PT ;  /* 0x00000000003f782f */ /* 0x000fda00038c0000 */
.L_x_319:
[----:B------:R-:W0:Y:S01]  /*a690*/  LDC R4, c[0x0][0x28c] ;  /* 0x0000a300ff047b82 */ /* 0x000e220000000800 */
[----:B------:R-:W-:Y:S01]  /*a6a0*/  BSSY B1, `(.L_x_293) ;  /* 0x0000037000017945 */ /* 0x000fe20003800000 */
[----:B0-----:R-:W-:-:S13]  /*a6b0*/  ISETP.LT.OR P6, PT, R4, 0x1, !P6 ;  /* 0x000000010400780c */ /* 0x001fda00077c1670 */
[----:B------:R-:W-:Y:S05]  /*a6c0*/  @P6 BRA `(.L_x_294) ;  /* 0x0000000000d06947 */ /* 0x000fea0003800000 */
[----:B------:R-:W-:Y:S02]  /*a6d0*/  IMAD.SHL.U32 R15, R9, 0x100, RZ ;  /* 0x00000100090f7824 */ /* 0x000fe400078e00ff */
[----:B------:R-:W-:Y:S02]  /*a6e0*/  IMAD.SHL.U32 R18, R7, 0x80, RZ ;  /* 0x0000008007127824 */ /* 0x000fe400078e00ff */
[----:B------:R-:W-:Y:S02]  /*a6f0*/  IMAD.MOV.U32 R20, RZ, RZ, RZ ;  /* 0x000000ffff147224 */ /* 0x000fe400078e00ff */
[----:B------:R-:W-:Y:S02]  /*a700*/  IMAD.MOV.U32 R4, RZ, RZ, R10 ;  /* 0x000000ffff047224 */ /* 0x000fe400078e000a */
[----:B------:R-:W-:Y:S02]  /*a710*/  IMAD.MOV.U32 R5, RZ, RZ, R0 ;  /* 0x000000ffff057224 */ /* 0x000fe400078e0000 */
[----:B------:R-:W-:-:S07]  /*a720*/  IMAD.MOV.U32 R6, RZ, RZ, R12 ;  /* 0x000000ffff067224 */ /* 0x000fce00078e000c */
.L_x_298:
[----:B------:R-:W0:Y:S01]  /*a730*/  S2R R14, SR_CgaCtaId ;  /* 0x00000000000e7919 */ /* 0x000e220000008800 */
[----:B------:R-:W-:Y:S01]  /*a740*/  MOV R7, 0x400 ;  /* 0x0000040000077802 */ /* 0x000fe20000000f00 */
[----:B------:R-:W1:Y:S03]  /*a750*/  @!P2 LDC R9, c[0x0][0x500] ;  /* 0x00014000ff09ab82 */ /* 0x000e660000000800 */
[----:B0-----:R-:W-:Y:S02]  /*a760*/  LEA R21, R14, R7, 0x18 ;  /* 0x000000070e157211 */ /* 0x001fe400078ec0ff */
[----:B------:R-:W-:-:S03]  /*a770*/  SHF.L.U32 R7, R5, 0x1f, RZ ;  /* 0x0000001f05077819 */ /* 0x000fc600000006ff */
[----:B------:R-:W-:-:S04]  /*a780*/  IMAD R14, R6, 0x8, R21 ;  /* 0x00000008060e7824 */ /* 0x000fc800078e0215 */
[----:B------:R-:W0:Y:S02]  /*a790*/  SYNCS.PHASECHK.TRANS64.TRYWAIT P1, [R14+URZ+0x48], R7 ;  /* 0x000048070e0075a7 */ /* 0x000e24000802017f */
[----:B01----:R-:W-:Y:S05]  /*a7a0*/  @!P1 BRA `(.L_x_295) ;  /* 0x0000001000249947 */ /* 0x003fea0003800000 */
.L_x_320:
[----:B0-----:R-:W-:Y:S01]  /*a7b0*/  PRMT R7, R11, 0x9910, RZ ;  /* 0x000099100b077816 */ /* 0x001fe200000000ff */
[----:B------:R0:W-:Y:S03]  /*a7c0*/  @!P2 SYNCS.ARRIVE.TRANS64 RZ, [R14+URZ], R9 ;  /* 0x000000090effa9a7 */ /* 0x0001e6000800003f */
[----:B------:R-:W-:-:S13]  /*a7d0*/  ISETP.NE.AND P1, PT, R7, 0x2, PT ;  /* 0x000000020700780c */ /* 0x000fda0003f25270 */
[----:B0-----:R-:W-:Y:S05]  /*a7e0*/  @P1 BRA `(.L_x_296) ;  /* 0x0000000000041947 */ /* 0x001fea0003800000 */
[----:B------:R-:W-:Y:S01]  /*a7f0*/  BPT.TRAP 0x1 ;  /* 0x000000040000795c */ /* 0x000fe20000300000 */
.L_x_296:
[----:B------:R-:W-:Y:S05]  /*a800*/  @P0 BRA `(.L_x_297) ;  /* 0x0000000000040947 */ /* 0x000fea0003800000 */
[----:B------:R-:W-:Y:S01]  /*a810*/  BPT.TRAP 0x1 ;  /* 0x000000040000795c */ /* 0x000fe20000300000 */
.L_x_297:
[--C-:B------:R-:W-:Y:S01]  /*a820*/  IMAD R7, R6, 0x2000, R21.reuse ;  /* 0x0000200006077824 */ /* 0x100fe200078e0215 */
[----:B------:R-:W-:Y:S01]  /*a830*/  R2UR UR9, R14 ;  /* 0x000000000e0972ca */ /* 0x000fe200000e0000 */
[----:B------:R-:W-:Y:S01]  /*a840*/  IMAD R21, R6, 0x4000, R21 ;  /* 0x0000400006157824 */ /* 0x000fe200078e0215 */
[----:B------:R-:W-:Y:S01]  /*a850*/  UIADD3 UR4, UP0, UR22, 0xf0, URZ ;  /* 0x000000f016047890 */ /* 0x000fe2000ff1e03f */
[----:B------:R-:W-:Y:S01]  /*a860*/  VIADD R4, R4, 0xffffffff ;  /* 0xffffffff04047836 */ /* 0x000fe20000000000 */
[----:B------:R-:W-:Y:S01]  /*a870*/  R2UR UR5, R7 ;  /* 0x00000000070572ca */ /* 0x000fe200000e0000 */
[----:B------:R-:W-:Y:S01]  /*a880*/  UIADD3 UR24, UP1, UR22, 0x1f0, URZ ;  /* 0x000001f016187890 */ /* 0x000fe2000ff3e03f */
[----:B------:R-:W-:Y:S01]  /*a890*/  R2UR UR8, R21 ;  /* 0x00000000150872ca */ /* 0x000fe200000e0000 */
[----:B------:R-:W-:Y:S01]  /*a8a0*/  VIADD R6, R6, 0x1 ;  /* 0x0000000106067836 */ /* 0x000fe20000000000 */
[----:B------:R-:W-:Y:S01]  /*a8b0*/  R2UR UR11, R18 ;  /* 0x00000000120b72ca */ /* 0x000fe200000e0000 */
[----:B------:R-:W-:Y:S01]  /*a8c0*/  UIADD3.X UR25, URZ, UR23, URZ, UP1, !UPT ;  /* 0x000000173f197290 */ /* 0x000fe20008ffe43f */
[----:B------:R-:W-:Y:S01]  /*a8d0*/  R2UR UR10, R20 ;  /* 0x00000000140a72ca */ /* 0x000fe200000e0000 */
[----:B------:R-:W-:Y:S01]  /*a8e0*/  UMOV UR6, 0x0 ;  /* 0x0000000000067882 */ /* 0x000fe20000000000 */
[----:B------:R-:W-:Y:S01]  /*a8f0*/  R2UR UR12, R8 ;  /* 0x00000000080c72ca */ /* 0x000fe200000e0000 */
[----:B------:R-:W-:Y:S01]  /*a900*/  UMOV UR7, 0x10000000 ;  /* 0x1000000000077882 */ /* 0x000fe20000000000 */
[----:B------:R-:W-:Y:S01]  /*a910*/  R2UR UR19, R15 ;  /* 0x000000000f1372ca */ /* 0x000fe200000e0000 */
[----:B------:R-:W-:Y:S01]  /*a920*/  VIADD R20, R20, 0x20 ;  /* 0x0000002014147836 */ /* 0x000fe20000000000 */
[----:B------:R-:W-:Y:S01]  /*a930*/  ISETP.GT.AND P3, PT, R4, 0x1, PT ;  /* 0x000000010400780c */ /* 0x000fe20003f64270 */
[----:B------:R-:W-:Y:S01]  /*a940*/  UIADD3 UR14, UR5, 0x180, URZ ;  /* 0x00000180050e7890 */ /* 0x000fe2000fffe03f */
[----:B------:R-:W-:Y:S01]  /*a950*/  ISETP.NE.AND P1, PT, R6, 0x9, PT ;  /* 0x000000090600780c */ /* 0x000fe20003f25270 */
[----:B------:R-:W-:-:S02]  /*a960*/  UIADD3.X UR5, URZ, UR23, URZ, UP0, !UPT ;  /* 0x000000173f057290 */ /* 0x000fc400087fe43f */
[----:B------:R-:W-:Y:S01]  /*a970*/  UIADD3 UR15, UR8, 0x12180, URZ ;  /* 0x00012180080f7890 */ /* 0x000fe2000fffe03f */
[----:B------:R-:W-:Y:S02]  /*a980*/  SEL R14, RZ, 0x1, P1 ;  /* 0x00000001ff0e7807 */ /* 0x000fe40000800000 */
[----:B------:R-:W-:Y:S01]  /*a990*/  UMOV UR8, UR14 ;  /* 0x0000000e00087c82 */ /* 0x000fe20008000000 */
[----:B------:R-:W-:Y:S02]  /*a9a0*/  SEL R6, R6, RZ, P1 ;  /* 0x000000ff06067207 */ /* 0x000fe40000800000 */
[----:B------:R-:W-:Y:S01]  /*a9b0*/  LOP3.LUT R5, R5, R14, RZ, 0x3c, !PT ;  /* 0x0000000e05057212 */ /* 0x000fe200078e3cff */
[----:B------:R0:W-:Y:S02]  /*a9c0*/  UTMALDG.3D [UR8], [UR4], desc[UR6] ;  /* 0x00000608040075b4 */ /* 0x0001e40008011000 */
[----:B0-----:R-:W-:Y:S01]  /*a9d0*/  UMOV UR8, UR15 ;  /* 0x0000000f00087c82 */ /* 0x001fe20008000000 */
[----:B------:R-:W-:-:S02]  /*a9e0*/  UMOV UR11, UR19 ;  /* 0x00000013000b7c82 */ /* 0x000fc40008000000 */
[----:B------:R0:W-:Y:S02]  /*a9f0*/  UTMALDG.3D [UR8], [UR24], desc[UR6] ;  /* 0x00000608180075b4 */ /* 0x0001e40008011000 */
[----:B0-----:R-:W-:Y:S05]  /*aa00*/  @P3 BRA `(.L_x_298) ;  /* 0xfffffffc00483947 */ /* 0x001fea000383ffff */
.L_x_294:
[----:B------:R-:W-:Y:S05]  /*aa10*/  BSYNC B1 ;  /* 0x0000000000017941 */ /* 0x000fea0003800000 */
.L_x_293:
[----:B------:R-:W-:Y:S01]  /*aa20*/  LOP3.LUT P3, RZ, R13, 0xff, RZ, 0xc0, !PT ;  /* 0x000000ff0dff7812 */ /* 0x000fe2000786c0ff */
[----:B------:R-:W-:Y:S01]  /*aa30*/  IMAD.IADD R12, R3, 0x1, R12 ;  /* 0x00000001030c7824 */ /* 0x000fe200078e020c */
[----:B------:R-:W-:Y:S01]  /*aa40*/  IADD3 R16, P4, R16, UR20, RZ ;  /* 0x0000001410107c10 */ /* 0x000fe2000ff9e0ff */
[----:B------:R-:W-:Y:S01]  /*aa50*/  ULDC.64 UR4, c[0x0][0x650] ;  /* 0x0001940000047ab9 */ /* 0x000fe20000000a00 */
[----:B------:R-:W-:Y:S01]  /*aa60*/  BSSY B1, `(.L_x_299) ;  /* 0x000006a000017945 */ /* 0x000fe20003800000 */
[----:B------:R-:W-:Y:S01]  /*aa70*/  IMAD.MOV.U32 R9, RZ, RZ, -0x1 ;  /* 0xffffffffff097424 */ /* 0x000fe200078e00ff */
[----:B------:R-:W-:Y:S01]  /*aa80*/  ISETP.GT.U32.AND P1, PT, R12, 0x8, PT ;  /* 0x000000080c00780c */ /* 0x000fe20003f24070 */
[----:B------:R-:W-:Y:S01]  /*aa90*/  IMAD.MOV.U32 R8, RZ, RZ, -0x1 ;  /* 0xffffffffff087424 */ /* 0x000fe200078e00ff */
[----:B------:R-:W-:Y:S02]  /*aaa0*/  IADD3.X R17, R17, UR13, RZ, P4, !PT ;  /* 0x0000000d11117c10 */ /* 0x000fe4000a7fe4ff */
[----:B------:R-:W-:-:S02]  /*aab0*/  ISETP.LT.U32.AND P1, PT, R3, 0x9, P1 ;  /* 0x000000090300780c */ /* 0x000fc40000f21070 */
[----:B------:R-:W-:Y:S01]  /*aac0*/  PRMT R13, RZ, 0x7610, R13 ;  /* 0x00007610ff0d7816 */ /* 0x000fe2000000000d */
[----:B------:R-:W0:Y:S01]  /*aad0*/  @P3 S2R R5, SR_CgaCtaId ;  /* 0x0000000000053919 */ /* 0x000e220000008800 */
[----:B------:R-:W-:-:S04]  /*aae0*/  @P3 MOV R4, 0x400 ;  /* 0x0000040000043802 */ /* 0x000fc80000000f00 */
[----:B0-----:R-:W-:Y:S01]  /*aaf0*/  @P3 LEA R6, R5, R4, 0x18 ;  /* 0x0000000405063211 */ /* 0x001fe200078ec0ff */
[----:B------:R-:W-:-:S03]  /*ab00*/  IMAD.WIDE.U32 R4, R12, 0x38e38e39, RZ ;  /* 0x38e38e390c047825 */ /* 0x000fc600078e00ff */
[----:B------:R0:W-:Y:S01]  /*ab10*/  @P3 SYNCS.ARRIVE.TRANS64.A1T0 RZ, [R6+URZ+0xa8], RZ ;  /* 0x0000a8ff06ff39a7 */ /* 0x0001e2000810003f */
[----:B------:R-:W-:Y:S02]  /*ab20*/  ISETP.GE.U32.AND P3, PT, R3, 0x9, PT ;  /* 0x000000090300780c */ /* 0x000fe40003f66070 */
[----:B------:R-:W-:Y:S02]  /*ab30*/  SHF.R.U32.HI R7, RZ, 0x1, R5 ;  /* 0x00000001ff077819 */ /* 0x000fe40000011605 */
[----:B------:R-:W-:Y:S02]  /*ab40*/  SEL R5, RZ, 0x1, !P1 ;  /* 0x00000001ff057807 */ /* 0x000fe40004800000 */
[----:B------:R-:W-:Y:S01]  /*ab50*/  ISETP.GE.U32.AND P1, PT, R16, UR4, PT ;  /* 0x0000000410007c0c */ /* 0x000fe2000bf26070 */
[----:B------:R-:W-:Y:S01]  /*ab60*/  IMAD R12, R7, -0x9, R12 ;  /* 0xfffffff7070c7824 */ /* 0x000fe200078e020c */
[----:B------:R-:W-:Y:S02]  /*ab70*/  LOP3.LUT R0, R0, R5, RZ, 0x3c, !PT ;  /* 0x0000000500007212 */ /* 0x000fe400078e3cff */
[----:B------:R-:W-:-:S02]  /*ab80*/  ISETP.GE.U32.AND.EX P1, PT, R17, UR5, PT, P1 ;  /* 0x0000000511007c0c */ /* 0x000fc4000bf26110 */
[----:B------:R-:W-:Y:S02]  /*ab90*/  PRMT R4, RZ, 0x7610, R4 ;  /* 0x00007610ff047816 */ /* 0x000fe40000000004 */
[----:B------:R-:W-:Y:S01]  /*aba0*/  @P3 LOP3.LUT R0, R0, 0x1, R7, 0x78, !PT ;  /* 0x0000000100003812 */ /* 0x000fe200078e7807 */
[----:B------:R-:W-:-:S08]  /*abb0*/  IMAD.MOV.U32 R7, RZ, RZ, -0x1 ;  /* 0xffffffffff077424 */ /* 0x000fd000078e00ff */
[----:B0-----:R-:W-:Y:S05]  /*abc0*/  @P1 BRA `(.L_x_300) ;  /* 0x00000004004c1947 */ /* 0x001fea0003800000 */
[----:B------:R-:W-:Y:S01]  /*abd0*/  ULDC.64 UR4, c[0x0][0x628] ;  /* 0x00018a0000047ab9 */ /* 0x000fe20000000a00 */
[----:B------:R-:W0:Y:S01]  /*abe0*/  S2R R15, SR_CTAID.X ;  /* 0x00000000000f7919 */ /* 0x000e220000002500 */
[----:B------:R-:W-:Y:S01]  /*abf0*/  ISETP.NE.U32.AND P1, PT, RZ, UR4, PT ;  /* 0x00000004ff007c0c */ /* 0x000fe2000bf25070 */
[----:B------:R-:W-:Y:S01]  /*ac00*/  ULDC UR7, c[0x0][0x630] ;  /* 0x00018c0000077ab9 */ /* 0x000fe20000000800 */
[----:B------:R-:W-:Y:S01]  /*ac10*/  IMAD.MOV.U32 R4, RZ, RZ, R16 ;  /* 0x000000ffff047224 */ /* 0x000fe200078e0010 */
[----:B------:R-:W1:Y:S01]  /*ac20*/  S2R R14, SR_CTAID.Y ;  /* 0x00000000000e7919 */ /* 0x000e620000002600 */
[----:B------:R-:W-:Y:S01]  /*ac30*/  ISETP.NE.AND.EX P1, PT, RZ, UR5, PT, P1 ;  /* 0x00000005ff007c0c */ /* 0x000fe2000bf25310 */
[----:B------:R-:W-:-:S12]  /*ac40*/  IMAD.MOV.U32 R5, RZ, RZ, R17 ;  /* 0x000000ffff057224 */ /* 0x000fd800078e0011 */
[----:B------:R-:W-:Y:S05]  /*ac50*/  @!P1 BRA `(.L_x_301) ;  /* 0x0000000000289947 */ /* 0x000fea0003800000 */
[----:B------:R-:W-:Y:S02]  /*ac60*/  ULDC UR6, c[0x0][0x634] ;  /* 0x00018d0000067ab9 */ /* 0x000fe40000000800 */
[----:B------:R-:W-:-:S05]  /*ac70*/  IADD3 R9, P1, R16, UR6, RZ ;  /* 0x0000000610097c10 */ /* 0x000fca000ff3e0ff */
[----:B------:R-:W-:-:S04]  /*ac80*/  IMAD.X R21, RZ, RZ, R17, P1 ;  /* 0x000000ffff157224 */ /* 0x000fc800008e0611 */
[----:B------:R-:W-:-:S04]  /*ac90*/  IMAD.WIDE.U32 R6, R21, UR4, RZ ;  /* 0x0000000415067c25 */ /* 0x000fc8000f8e00ff */
[----:B------:R-:W-:-:S04]  /*aca0*/  IMAD.WIDE.U32 R6, P1, R9, UR5, R6 ;  /* 0x0000000509067c25 */ /* 0x000fc8000f820006 */
[----:B------:R-:W-:-:S04]  /*acb0*/  IMAD.WIDE.U32 R8, R9, UR4, RZ ;  /* 0x0000000409087c25 */ /* 0x000fc8000f8e00ff */
[----:B------:R-:W-:Y:S01]  /*acc0*/  IMAD.X R5, RZ, RZ, RZ, P1 ;  /* 0x000000ffff057224 */ /* 0x000fe200008e06ff */
[----:B------:R-:W-:Y:S01]  /*acd0*/  IADD3 RZ, P1, R9, R6, RZ ;  /* 0x0000000609ff7210 */ /* 0x000fe20007f3e0ff */
[----:B------:R-:W-:-:S04]  /*ace0*/  IMAD.MOV.U32 R4, RZ, RZ, R7 ;  /* 0x000000ffff047224 */ /* 0x000fc800078e0007 */
[----:B------:R-:W-:-:S08]  /*acf0*/  IMAD.WIDE.U32.X R4, R21, UR5, R4, P1 ;  /* 0x0000000515047c25 */ /* 0x000fd000088e0404 */
.L_x_301:
[--C-:B------:R-:W-:Y:S01]  /*ad00*/  SHF.R.U64 R8, R4, UR7, R5.reuse ;  /* 0x0000000704087c19 */ /* 0x100fe20008001205 */
[----:B------:R-:W-:Y:S01]  /*ad10*/  ULDC.64 UR4, c[0x0][0x620] ;  /* 0x0001880000047ab9 */ /* 0x000fe20000000a00 */
[----:B------:R-:W-:Y:S01]  /*ad20*/  SHF.R.U32.HI R4, RZ, UR7, R5 ;  /* 0x00000007ff047c19 */ /* 0x000fe20008011605 */
[----:B------:R-:W2:Y:S01]  /*ad30*/  LDC R24, c[0x0][0x144] ;  /* 0x00005100ff187b82 */ /* 0x000ea20000000800 */
[----:B------:R-:W-:Y:S01]  /*ad40*/  IADD3 R7, P1, RZ, -R8, RZ ;  /* 0x80000008ff077210 */ /* 0x000fe20007f3e0ff */
[----:B------:R-:W-:Y:S01]  /*ad50*/  ULDC.64 UR8, c[0x0][0x640] ;  /* 0x0001900000087ab9 */ /* 0x000fe20000000a00 */
[----:B0-----:R-:W-:Y:S01]  /*ad60*/  I2FP.F32.U32 R9, R15 ;  /* 0x0000000f00097245 */ /* 0x001fe20000201000 */
[----:B------:R-:W-:Y:S02]  /*ad70*/  ULDC UR6, c[0x0][0x608] ;  /* 0x0001820000067ab9 */ /* 0x000fe40000000800 */
[----:B------:R-:W-:Y:S01]  /*ad80*/  IMAD.X R4, RZ, RZ, ~R4, P1 ;  /* 0x000000ffff047224 */ /* 0x000fe200008e0e04 */
[----:B------:R-:W-:Y:S01]  /*ad90*/  ISETP.NE.U32.AND P1, PT, RZ, UR8, PT ;  /* 0x00000008ff007c0c */ /* 0x000fe2000bf25070 */
[----:B------:R-:W0:Y:S02]  /*ada0*/  LDC R21, c[0x0][0x148] ;  /* 0x00005200ff157b82 */ /* 0x000e240000000800 */
[----:B------:R-:W-:Y:S01]  /*adb0*/  IMAD R6, R4, UR4, RZ ;  /* 0x0000000404067c24 */ /* 0x000fe2000f8e02ff */
[----:B------:R-:W-:Y:S01]  /*adc0*/  ISETP.NE.AND.EX P1, PT, RZ, UR9, PT, P1 ;  /* 0x00000009ff007c0c */ /* 0x000fe2000bf25310 */
[----:B------:R-:W-:Y:S01]  /*add0*/  IMAD.WIDE.U32 R4, R7, UR4, R16 ;  /* 0x0000000407047c25 */ /* 0x000fe2000f8e0010 */
[----:B------:R-:W-:-:S03]  /*ade0*/  ULDC UR4, c[0x0][0x150] ;  /* 0x0000540000047ab9 */ /* 0x000fc60000000800 */
[----:B------:R-:W-:Y:S02]  /*adf0*/  IMAD R7, R7, UR5, R6 ;  /* 0x0000000507077c24 */ /* 0x000fe4000f8e0206 */
[----:B------:R-:W-:Y:S01]  /*ae00*/  FMUL R6, R9, UR4 ;  /* 0x0000000409067c20 */ /* 0x000fe20008400000 */
[----:B------:R-:W-:Y:S01]  /*ae10*/  ULDC UR4, c[0x0][0x618] ;  /* 0x0001860000047ab9 */ /* 0x000fe20000000800 */
[----:B------:R-:W-:Y:S01]  /*ae20*/  ULDC UR5, c[0x0][0x154] ;  /* 0x0000550000057ab9 */ /* 0x000fe20000000800 */
[----:B------:R-:W-:-:S03]  /*ae30*/  IMAD.IADD R5, R5, 0x1, R7 ;  /* 0x0000000105057824 */ /* 0x000fc600078e0207 */
[----:B------:R-:W3:Y:S02]  /*ae40*/  F2I.U32.TRUNC.NTZ R6, R6 ;  /* 0x0000000600067305 */ /* 0x000ee4000020f000 */
[----:B------:R-:W-:Y:S02]  /*ae50*/  SHF.R.U64 R9, R4, UR4, R5 ;  /* 0x0000000404097c19 */ /* 0x000fe40008001205 */
[----:B-1----:R-:W-:-:S05]  /*ae60*/  I2FP.F32.U32 R4, R14 ;  /* 0x0000000e00047245 */ /* 0x002fca0000201000 */
[----:B------:R-:W-:Y:S01]  /*ae70*/  FMUL R22, R4, UR5 ;  /* 0x0000000504167c20 */ /* 0x000fe20008400000 */
[----:B------:R-:W-:Y:S01]  /*ae80*/  SHF.R.U32.HI R4, RZ, UR4, R5 ;  /* 0x00000004ff047c19 */ /* 0x000fe20008011605 */
[----:B------:R-:W-:-:S03]  /*ae90*/  ULDC UR4, c[0x0][0x658] ;  /* 0x0001960000047ab9 */ /* 0x000fc60000000800 */
[--C-:B------:R-:W-:Y:S01]  /*aea0*/  SHF.R.U64 R20, R9, UR6, R4.reuse ;  /* 0x0000000609147c19 */ /* 0x100fe20008001204 */
[----:B------:R-:W1:Y:S01]  /*aeb0*/  F2I.U32.TRUNC.NTZ R22, R22 ;  /* 0x0000001600167305 */ /* 0x000e62000020f000 */
[----:B------:R-:W-:Y:S01]  /*aec0*/  SHF.R.U32.HI R5, RZ, UR6, R4 ;  /* 0x00000006ff057c19 */ /* 0x000fe20008011604 */
[----:B---3--:R-:W-:-:S03]  /*aed0*/  IMAD.MOV R6, RZ, RZ, -R6 ;  /* 0x000000ffff067224 */ /* 0x008fc600078e0a06 */
[----:B------:R-:W-:Y:S01]  /*aee0*/  SHF.R.U64 R18, R20, UR4, R5 ;  /* 0x0000000414127c19 */ /* 0x000fe20008001205 */
[----:B--2---:R-:W-:Y:S01]  /*aef0*/  IMAD R15, R24, R6, R15 ;  /* 0x00000006180f7224 */ /* 0x004fe200078e020f */
[----:B------:R-:W-:-:S03]  /*af00*/  SHF.R.U32.HI R23, RZ, UR4, R5 ;  /* 0x00000004ff177c19 */ /* 0x000fc60008011605 */
[----:B------:R-:W-:Y:S02]  /*af10*/  IMAD.MOV.U32 R4, RZ, RZ, R18 ;  /* 0x000000ffff047224 */ /* 0x000fe400078e0012 */
[----:B------:R-:W-:Y:S01]  /*af20*/  IMAD.MOV.U32 R5, RZ, RZ, R23 ;  /* 0x000000ffff057224 */ /* 0x000fe200078e0017 */
[----:B-1----:R-:W-:Y:S06]  /*af30*/  @!P1 BRA `(.L_x_302) ;  /* 0x0000000000289947 */ /* 0x002fec0003800000 */
[----:B------:R-:W-:Y:S02]  /*af40*/  ULDC UR4, c[0x0][0x64c] ;  /* 0x0001930000047ab9 */ /* 0x000fe40000000800 */
[----:B------:R-:W-:-:S05]  /*af50*/  IADD3 R5, P1, R18, UR4, RZ ;  /* 0x0000000412057c10 */ /* 0x000fca000ff3e0ff */
[----:B------:R-:W-:-:S04]  /*af60*/  IMAD.X R23, RZ, RZ, R23, P1 ;  /* 0x000000ffff177224 */ /* 0x000fc800008e0617 */
[----:B------:R-:W-:-:S04]  /*af70*/  IMAD.WIDE.U32 R6, R23, UR8, RZ ;  /* 0x0000000817067c25 */ /* 0x000fc8000f8e00ff */
[----:B------:R-:W-:-:S04]  /*af80*/  IMAD.WIDE.U32 R6, P1, R5, UR9, R6 ;  /* 0x0000000905067c25 */ /* 0x000fc8000f820006 */
[----:B------:R-:W-:-:S04]  /*af90*/  IMAD.WIDE.U32 R4, R5, UR8, RZ ;  /* 0x0000000805047c25 */ /* 0x000fc8000f8e00ff */
[----:B------:R-:W-:Y:S01]  /*afa0*/  IMAD.MOV.U32 R4, RZ, RZ, R7 ;  /* 0x000000ffff047224 */ /* 0x000fe200078e0007 */
[----:B------:R-:W-:Y:S01]  /*afb0*/  IADD3 RZ, P3, R5, R6, RZ ;  /* 0x0000000605ff7210 */ /* 0x000fe20007f7e0ff */
[----:B------:R-:W-:-:S04]  /*afc0*/  IMAD.X R5, RZ, RZ, RZ, P1 ;  /* 0x000000ffff057224 */ /* 0x000fc800008e06ff */
[----:B------:R-:W-:-:S08]  /*afd0*/  IMAD.WIDE.U32.X R4, R23, UR9, R4, P3 ;  /* 0x0000000917047c25 */ /* 0x000fd000098e0404 */
.L_x_302:
[----:B------:R-:W-:Y:S01]  /*afe0*/  ISETP.NE.AND P1, PT, R2, 0x1, PT ;  /* 0x000000010200780c */ /* 0x000fe20003f25270 */
[----:B------:R-:W-:Y:S01]  /*aff0*/  ULDC UR4, c[0x0][0x648] ;  /* 0x0001920000047ab9 */ /* 0x000fe20000000800 */
[----:B------:R-:W-:Y:S01]  /*b000*/  LOP3.LUT R20, R20, UR17, RZ, 0xc0, !PT ;  /* 0x0000001114147c12 */ /* 0x000fe2000f8ec0ff */
[----:B------:R-:W-:Y:S01]  /*b010*/  IMAD.MOV R22, RZ, RZ, -R22 ;  /* 0x000000ffff167224 */ /* 0x000fe200078e0a16 */
[----:B------:R-:W-:Y:S01]  /*b020*/  SHF.R.U64 R5, R4, UR4, R5 ;  /* 0x0000000404057c19 */ /* 0x000fe20008001205 */
[----:B------:R-:W-:Y:S01]  /*b030*/  ULDC UR4, c[0x0][0x638] ;  /* 0x00018e0000047ab9 */ /* 0x000fe20000000800 */
[----:B------:R-:W-:Y:S01]  /*b040*/  LOP3.LUT R9, R9, UR16, RZ, 0xc0, !PT ;  /* 0x0000001009097c12 */ /* 0x000fe2000f8ec0ff */
[----:B------:R-:W-:Y:S01]  /*b050*/  ULDC UR5, c[0x0][0x610] ;  /* 0x0001840000057ab9 */ /* 0x000fe20000000800 */
[----:B------:R-:W-:Y:S02]  /*b060*/  IMAD.MOV.U32 R4, RZ, RZ, 0x1 ;  /* 0x00000001ff047424 */ /* 0x000fe400078e00ff */
[----:B------:R-:W-:-:S02]  /*b070*/  IMAD.MOV R7, RZ, RZ, -R5 ;  /* 0x000000ffff077224 */ /* 0x000fc400078e0a05 */
[----:B------:R-:W-:Y:S02]  /*b080*/  IMAD R20, R5, UR18, R20 ;  /* 0x0000001205147c24 */ /* 0x000fe4000f8e0214 */
[----:B0-----:R-:W-:Y:S02]  /*b090*/  @P1 IMAD R15, R21, R22, R14 ;  /* 0x00000016150f1224 */ /* 0x001fe400078e020e */
[----:B------:R-:W-:Y:S01]  /*b0a0*/  IMAD R18, R7, UR4, R18 ;  /* 0x0000000407127c24 */ /* 0x000fe2000f8e0212 */
[----:B------:R-:W-:Y:S01]  /*b0b0*/  ULDC UR4, c[0x0][0x600] ;  /* 0x0001800000047ab9 */ /* 0x000fe20000000800 */
[----:B------:R-:W-:Y:S02]  /*b0c0*/  IMAD R15, R20, UR5, R15 ;  /* 0x00000005140f7c24 */ /* 0x000fe4000f8e020f */
[----:B------:R-:W-:-:S05]  /*b0d0*/  IMAD R18, R18, UR4, R9 ;  /* 0x0000000412127c24 */ /* 0x000fca000f8e0209 */
[----:B------:R-:W-:Y:S02]  /*b0e0*/  SEL R9, R18, R15, !P1 ;  /* 0x0000000f12097207 */ /* 0x000fe40004800000 */
[----:B------:R-:W-:-:S07]  /*b0f0*/  SEL R7, R15, R18, !P1 ;  /* 0x000000120f077207 */ /* 0x000fce0004800000 */
.L_x_300:
[----:B------:R-:W-:Y:S05]  /*b100*/  BSYNC B1 ;  /* 0x0000000000017941 */ /* 0x000fea0003800000 */
.L_x_299:
[----:B------:R-:W-:-:S13]  /*b110*/  LOP3.LUT P1, RZ, R4, 0xff, RZ, 0xc0, !PT ;  /* 0x000000ff04ff7812 */ /* 0x000fda000782c0ff */
[----:B------:R-:W-:Y:S05]  /*b120*/  @P1 BRA `(.L_x_303) ;  /* 0xfffffff4004c1947 */ /* 0x000fea000383ffff */
[----:B------:R-:W-:Y:S05]  /*b130*/  BSYNC B0 ;  /* 0x0000000000007941 */ /* 0x000fea0003800000 */
.L_x_291:
[----:B------:R-:W-:-:S03]  /*b140*/  UMOV UR4, 0xffffffff ;  /* 0xffffffff00047882 */ /* 0x000fc60000000000 */
[----:B------:R-:W-:Y:S05]  /*b150*/  BRA.DIV UR4, `(.L_x_304) ;  /* 0x0000000604cc7947 */ /* 0x000fea000b800000 */
[----:B------:R-:W-:-:S13]  /*b160*/  ELECT P6, URZ, PT ;  /* 0x00000000003f782f */ /* 0x000fda00038c0000 */
.L_x_323:
[----:B------:R-:W-:Y:S04]  /*b170*/  BSSY B0, `(.L_x_305) ;  /* 0x0000058000007945 */ /* 0x000fe80003800000 */
[----:B------:R-:W-:Y:S05]  /*b180*/  @!P6 BRA `(.L_x_306) ;  /* 0x000000040058e947 */ /* 0x000fea0003800000 */
[----:B------:R-:W-:-:S04]  /*b190*/  LOP3.LUT R19, R19, 0x2, RZ, 0xfc, !PT ;  /* 0x0000000213137812 */ /* 0x000fc800078efcff */
[----:B------:R-:W-:-:S13]  /*b1a0*/  ISETP.NE.AND P0, PT, R19, 0x3, PT ;  /* 0x000000031300780c */ /* 0x000fda0003f05270 */
[----:B------:R-:W-:Y:S05]  /*b1b0*/  @!P0 BRA `(.L_x_307) ;  /* 0x0000000000048947 */ /* 0x000fea0003800000 */
[----:B------:R-:W-:Y:S01]  /*b1c0*/  BPT.TRAP 0x1 ;  /* 0x000000040000795c */ /* 0x000fe20000300000 */
.L_x_307:
[----:B------:R-:W0:Y:S01]  /*b1d0*/  S2R R3, SR_CgaCtaId ;  /* 0x0000000000037919 */ /* 0x000e220000008800 */
[----:B------:R-:W-:-:S04]  /*b1e0*/  MOV R2, 0x400 ;  /* 0x0000040000027802 */ /* 0x000fc80000000f00 */
[----:B0-----:R-:W-:Y:S02]  /*b1f0*/  LEA R3, R3, R2, 0x18 ;  /* 0x0000000203037211 */ /* 0x001fe400078ec0ff */
[----:B------:R-:W-:-:S03]  /*b200*/  SHF.L.U32 R2, R0, 0x1f, RZ ;  /* 0x0000001f00027819 */ /* 0x000fc600000006ff */
[----:B------:R-:W-:-:S04]  /*b210*/  VIADD R3, R3, 0x48 ;  /* 0x0000004803037836 */ /* 0x000fc80000000000 */
[C---:B------:R-:W-:Y:S02]  /*b220*/  IMAD R7, R12.reuse, 0x8, R3 ;  /* 0x000000080c077824 */ /* 0x040fe400078e0203 */
[----:B------:R-:W-:Y:S02]  /*b230*/  VIADD R12, R12, 0x1 ;  /* 0x000000010c0c7836 */ /* 0x000fe40000000000 */
[----:B------:R-:W0:Y:S03]  /*b240*/  SYNCS.PHASECHK.TRANS64.TRYWAIT P0, [R7+URZ], R2 ;  /* 0x00000002070075a7 */ /* 0x000e26000800017f */
[----:B------:R-:W-:-:S04]  /*b250*/  ISETP.NE.AND P1, PT, R12, 0x9, PT ;  /* 0x000000090c00780c */ /* 0x000fc80003f25270 */
[----:B------:R-:W-:Y:S02]  /*b260*/  SEL R5, RZ, 0x1, P1 ;  /* 0x00000001ff057807 */ /* 0x000fe40000800000 */
[----:B------:R-:W-:Y:S02]  /*b270*/  SEL R12, R12, RZ, P1 ;  /* 0x000000ff0c0c7207 */ /* 0x000fe40000800000 */
[----:B------:R-:W-:-:S03]  /*b280*/  LOP3.LUT R5, R0, R5, RZ, 0x3c, !PT ;  /* 0x0000000500057212 */ /* 0x000fc600078e3cff */
[----:B------:R-:W-:Y:S01]  /*b290*/  IMAD R9, R12, 0x8, R3 ;  /* 0x000000080c097824 */ /* 0x000fe200078e0203 */
[----:B------:R-:W-:Y:S01]  /*b2a0*/  SHF.L.U32 R4, R5, 0x1f, RZ ;  /* 0x0000001f05047819 */ /* 0x000fe200000006ff */
[----:B0-----:R-:W-:Y:S06]  /*b2b0*/  @!P0 BRA `(.L_x_308) ;  /* 0x0000000400948947 */ /* 0x001fec0003800000 */
.L_x_324:
[----:B------:R-:W1:Y:S01]  /*b2c0*/  SYNCS.PHASECHK.TRANS64.TRYWAIT P0, [R9+URZ], R4 ;  /* 0x00000004090075a7 */ /* 0x000e62000800017f */
[----:B------:R-:W-:-:S05]  /*b2d0*/  VIADD R0, R12, 0x1 ;  /* 0x000000010c007836 */ /* 0x000fca0000000000 */
[----:B------:R-:W-:-:S04]  /*b2e0*/  ISETP.NE.AND P1, PT, R0, 0x9, PT ;  /* 0x000000090000780c */ /* 0x000fc80003f25270 */
[----:B0-----:R-:W-:Y:S02]  /*b2f0*/  SEL R2, RZ, 0x1, P1 ;  /* 0x00000001ff027807 */ /* 0x001fe40000800000 */
[----:B------:R-:W-:Y:S02]  /*b300*/  SEL R0, R0, RZ, P1 ;  /* 0x000000ff00007207 */ /* 0x000fe40000800000 */
[----:B------:R-:W-:-:S03]  /*b310*/  LOP3.LUT R7, R5, R2, RZ, 0x3c, !PT ;  /* 0x0000000205077212 */ /* 0x000fc600078e3cff */
[----:B------:R-:W-:Y:S01]  /*b320*/  IMAD R6, R0, 0x8, R3 ;  /* 0x0000000800067824 */ /* 0x000fe200078e0203 */
[----:B------:R-:W-:Y:S01]  /*b330*/  SHF.L.U32 R5, R7, 0x1f, RZ ;  /* 0x0000001f07057819 */ /* 0x000fe200000006ff */
[----:B-1----:R-:W-:Y:S06]  /*b340*/  @!P0 BRA `(.L_x_309) ;  /* 0x0000000400848947 */ /* 0x002fec0003800000 */
.L_x_325:
[----:B------:R-:W1:Y:S01]  /*b350*/  SYNCS.PHASECHK.TRANS64.TRYWAIT P0, [R6+URZ], R5 ;  /* 0x00000005060075a7 */ /* 0x000e62000800017f */
[----:B------:R-:W-:-:S05]  /*b360*/  VIADD R0, R0, 0x1 ;  /* 0x0000000100007836 */ /* 0x000fca0000000000 */
[----:B------:R-:W-:-:S04]  /*b370*/  ISETP.NE.AND P1, PT, R0, 0x9, PT ;  /* 0x000000090000780c */ /* 0x000fc80003f25270 */
[----:B------:R-:W-:Y:S02]  /*b380*/  SEL R2, RZ, 0x1, P1 ;  /* 0x00000001ff027807 */ /* 0x000fe40000800000 */
[----:B------:R-:W-:Y:S02]  /*b390*/  SEL R0, R0, RZ, P1 ;  /* 0x000000ff00007207 */ /* 0x000fe40000800000 */
[----:B------:R-:W-:-:S03]  /*b3a0*/  LOP3.LUT R7, R7, R2, RZ, 0x3c, !PT ;  /* 0x0000000207077212 */ /* 0x000fc600078e3cff */
[----:B0-----:R-:W-:Y:S01]  /*b3b0*/  IMAD R9, R0, 0x8, R3 ;  /* 0x0000000800097824 */ /* 0x001fe200078e0203 */
[----:B------:R-:W-:Y:S01]  /*b3c0*/  SHF.L.U32 R4, R7, 0x1f, RZ ;  /* 0x0000001f07047819 */ /* 0x000fe200000006ff */
[----:B-1----:R-:W-:Y:S06]  /*b3d0*/  @!P0 BRA `(.L_x_310) ;  /* 0x0000000400748947 */ /* 0x002fec0003800000 */
.L_x_326:
        /* <DEDUP_REMOVED lines=9> */
.L_x_327:
        /* <DEDUP_REMOVED lines=9> */
.L_x_328:
        /* <DEDUP_REMOVED lines=9> */
.L_x_329:
        /* <DEDUP_REMOVED lines=9> */
.L_x_330:
[----:B------:R-:W1:Y:S01]  /*b620*/  SYNCS.PHASECHK.TRANS64.TRYWAIT P0, [R9+URZ], R4 ;  /* 0x00000004090075a7 */ /* 0x000e62000800017f */
[----:B------:R-:W-:-:S05]  /*b630*/  VIADD R0, R0, 0x1 ;  /* 0x0000000100007836 */ /* 0x000fca0000000000 */
[----:B------:R-:W-:-:S04]  /*b640*/  ISETP.NE.AND P1, PT, R0, 0x9, PT ;  /* 0x000000090000780c */ /* 0x000fc80003f25270 */
[----:B------:R-:W-:Y:S02]  /*b650*/  SEL R2, RZ, 0x1, P1 ;  /* 0x00000001ff027807 */ /* 0x000fe40000800000 */
[----:B------:R-:W-:Y:S02]  /*b660*/  SEL R0, R0, RZ, P1 ;  /* 0x000000ff00007207 */ /* 0x000fe40000800000 */
[----:B------:R-:W-:Y:S01]  /*b670*/  LOP3.LUT R2, R7, R2, RZ, 0x3c, !PT ;  /* 0x0000000207027212 */ /* 0x000fe200078e3cff */
[----:B-1----:R-:W-:Y:S06]  /*b680*/  @!P0 BRA `(.L_x_315) ;  /* 0x00000004002c8947 */ /* 0x002fec0003800000 */
.L_x_331:
[----:B------:R-:W-:Y:S01]  /*b690*/  IMAD R3, R0, 0x8, R3 ;  /* 0x0000000800037824 */ /* 0x000fe200078e0203 */
[----:B------:R-:W-:-:S07]  /*b6a0*/  SHF.L.U32 R0, R2, 0x1f, RZ ;  /* 0x0000001f02007819 */ /* 0x000fce00000006ff */
.L_x_316:
[----:B--2---:R2:W3:Y:S02]  /*b6b0*/  SYNCS.PHASECHK.TRANS64.TRYWAIT P0, [R3+URZ], R0 ;  /* 0x00000000030075a7 */ /* 0x0044e4000800017f */
[----:B---3--:R-:W-:Y:S05]  /*b6c0*/  @!P0 NANOSLEEP.SYNCS 0x989680 ;  /* 0x009896800000895d */ /* 0x008fea0003900000 */
[----:B------:R-:W3:Y:S02]  /*b6d0*/  @!P0 SYNCS.PHASECHK.TRANS64 P0, [R3+URZ], R0 ;  /* 0x00000000030085a7 */ /* 0x000ee4000800007f */
[----:B---3--:R-:W-:Y:S05]  /*b6e0*/  @!P0 BRA `(.L_x_316) ;  /* 0xfffffffc00f08947 */ /* 0x008fea000383ffff */
.L_x_306:
[----:B------:R-:W-:Y:S05]  /*b6f0*/  BSYNC B0 ;  /* 0x0000000000007941 */ /* 0x000fea0003800000 */
.L_x_305:
[----:B------:R-:W-:Y:S05]  /*b700*/  EXIT ;  /* 0x000000000000794d */ /* 0x000fea0003800000 */
.L_x_18:
[----:B---3--:R3:W4:Y:S02]  /*b710*/  SYNCS.PHASECHK.TRANS64.TRYWAIT P1, [R3+URZ], R0 ;  /* 0x00000000030075a7 */ /* 0x008724000802017f */
[----:B----4-:R-:W-:Y:S05]  /*b720*/  @!P1 NANOSLEEP.SYNCS 0x989680 ;  /* 0x009896800000995d */ /* 0x010fea0003900000 */
[----:B------:R-:W4:Y:S02]  /*b730*/  @!P1 SYNCS.PHASECHK.TRANS64 P1, [R3+URZ], R0 ;  /* 0x00000000030095a7 */ /* 0x000f24000802007f */
[----:B----4-:R-:W-:Y:S05]  /*b740*/  @!P1 BRA `(.L_x_18) ;  /* 0xfffffffc00f09947 */ /* 0x010fea000383ffff */
[----:B------:R-:W-:Y:S05]  /*b750*/  BRA `(.L_x_17) ;  /* 0xffffff5800e07947 */ /* 0x000fea000383ffff */
.L_x_23:
[----:B-1----:R-:W-:-:S04]  /*b760*/  IMAD.U32 R4, RZ, RZ, UR4 ;  /* 0x00000004ff047e24 */ /* 0x002fc8000f8e00ff */
[----:B------:R1:W2:Y:S03]  /*b770*/  SYNCS.PHASECHK.TRANS64.TRYWAIT P1, [R4+URZ], R3 ;  /* 0x00000003040075a7 */ /* 0x0002a6000802017f */
[----:B--2---:R-:W-:Y:S05]  /*b780*/  @!P1 NANOSLEEP.SYNCS 0x989680 ;  /* 0x009896800000995d */ /* 0x004fea0003900000 */
[----:B------:R-:W2:Y:S02]  /*b790*/  @!P1 SYNCS.PHASECHK.TRANS64 P1, [R4+URZ], R3 ;  /* 0x00000003040095a7 */ /* 0x000ea4000802007f */
[----:B--2---:R-:W-:Y:S05]  /*b7a0*/  @!P1 BRA `(.L_x_23) ;  /* 0xfffffffc00ec9947 */ /* 0x004fea000383ffff */
[----:B------:R-:W-:Y:S05]  /*b7b0*/  BRA `(.L_x_22) ;  /* 0xffffff5c00847947 */ /* 0x000fea000383ffff */
.L_x_292:
[----:B------:R-:W-:Y:S01]  /*b7c0*/  BSSY B1, `(.L_x_317) ;  /* 0x0000006000017945 */ /* 0x000fe20003800000 */
[----:B------:R-:W-:-:S07]  /*b7d0*/  IMAD.MOV.U32 R15, RZ, RZ, -0x1 ;  /* 0xffffffffff0f7424 */ /* 0x000fce00078e00ff */
[----:B------:R-:W-:Y:S05]  /*b7e0*/  WARPSYNC.COLLECTIVE R15, `(.L_x_318) ;  /* 0x000000000f0c7348 */ /* 0x000fea0003c00000 */
[----:B------:R-:W-:Y:S02]  /*b7f0*/  ELECT P6, UR62, PT ;  /* 0x00000000003e782f */ /* 0x000fe400038c0000 */
[----:B------:R-:W-:Y:S01]  /*b800*/  MOV R14, UR62 ;  /* 0x0000003e000e7c02 */ /* 0x000fe20008000f00 */
[----:B------:R-:W-:Y:S10]  /*b810*/  ENDCOLLECTIVE ;  /* 0x000000000000791b */ /* 0x000ff40003800000 */
.L_x_318:
[----:B------:R-:W-:Y:S05]  /*b820*/  BSYNC B1 ;  /* 0x0000000000017941 */ /* 0x000fea0003800000 */
.L_x_317:
[----:B------:R-:W-:Y:S05]  /*b830*/  BRA `(.L_x_319) ;  /* 0xffffffec00947947 */ /* 0x000fea000383ffff */
.L_x_295:
[----:B0-----:R0:W1:Y:S02]  /*b840*/  SYNCS.PHASECHK.TRANS64.TRYWAIT P1, [R14+URZ+0x48], R7 ;  /* 0x000048070e0075a7 */ /* 0x001064000802017f */
[----:B-1----:R-:W-:Y:S05]  /*b850*/  @!P1 NANOSLEEP.SYNCS 0x989680 ;  /* 0x009896800000995d */ /* 0x002fea0003900000 */
[----:B------:R-:W1:Y:S02]  /*b860*/  @!P1 SYNCS.PHASECHK.TRANS64 P1, [R14+URZ+0x48], R7 ;  /* 0x000048070e0095a7 */ /* 0x000e64000802007f */
[----:B-1----:R-:W-:Y:S05]  /*b870*/  @!P1 BRA `(.L_x_295) ;  /* 0xfffffffc00f09947 */ /* 0x002fea000383ffff */
[----:B------:R-:W-:Y:S05]  /*b880*/  BRA `(.L_x_320) ;  /* 0xffffffec00c87947 */ /* 0x000fea000383ffff */
.L_x_304:
[----:B------:R-:W-:Y:S01]  /*b890*/  BSSY B0, `(.L_x_321) ;  /* 0x0000006000007945 */ /* 0x000fe20003800000 */
[----:B------:R-:W-:-:S07]  /*b8a0*/  IMAD.MOV.U32 R15, RZ, RZ, -0x1 ;  /* 0xffffffffff0f7424 */ /* 0x000fce00078e00ff */
[----:B------:R-:W-:Y:S05]  /*b8b0*/  WARPSYNC.COLLECTIVE R15, `(.L_x_322) ;  /* 0x000000000f0c7348 */ /* 0x000fea0003c00000 */
[----:B------:R-:W-:Y:S02]  /*b8c0*/  ELECT P6, UR62, PT ;  /* 0x00000000003e782f */ /* 0x000fe400038c0000 */
[----:B------:R-:W-:Y:S01]  /*b8d0*/  MOV R14, UR62 ;  /* 0x0000003e000e7c02 */ /* 0x000fe20008000f00 */
[----:B------:R-:W-:Y:S10]  /*b8e0*/  ENDCOLLECTIVE ;  /* 0x000000000000791b */ /* 0x000ff40003800000 */
.L_x_322:
[----:B------:R-:W-:Y:S05]  /*b8f0*/  BSYNC B0 ;  /* 0x0000000000007941 */ /* 0x000fea0003800000 */
.L_x_321:
[----:B------:R-:W-:Y:S05]  /*b900*/  BRA `(.L_x_323) ;  /* 0xfffffff800187947 */ /* 0x000fea000383ffff */
.L_x_308:
[----:B0-----:R0:W1:Y:S02]  /*b910*/  SYNCS.PHASECHK.TRANS64.TRYWAIT P0, [R7+URZ], R2 ;  /* 0x00000002070075a7 */ /* 0x001064000800017f */
[----:B-1----:R-:W-:Y:S05]  /*b920*/  @!P0 NANOSLEEP.SYNCS 0x989680 ;  /* 0x009896800000895d */ /* 0x002fea0003900000 */
[----:B------:R-:W1:Y:S02]  /*b930*/  @!P0 SYNCS.PHASECHK.TRANS64 P0, [R7+URZ], R2 ;  /* 0x00000002070085a7 */ /* 0x000e64000800007f */
[----:B-1----:R-:W-:Y:S05]  /*b940*/  @!P0 BRA `(.L_x_308) ;  /* 0xfffffffc00f08947 */ /* 0x002fea000383ffff */
[----:B------:R-:W-:Y:S05]  /*b950*/  BRA `(.L_x_324) ;  /* 0xfffffff800587947 */ /* 0x000fea000383ffff */
.L_x_309:
[----:B0-----:R0:W1:Y:S02]  /*b960*/  SYNCS.PHASECHK.TRANS64.TRYWAIT P0, [R9+URZ], R4 ;  /* 0x00000004090075a7 */ /* 0x001064000800017f */
[----:B-1----:R-:W-:Y:S05]  /*b970*/  @!P0 NANOSLEEP.SYNCS 0x989680 ;  /* 0x009896800000895d */ /* 0x002fea0003900000 */
[----:B------:R-:W1:Y:S02]  /*b980*/  @!P0 SYNCS.PHASECHK.TRANS64 P0, [R9+URZ], R4 ;  /* 0x00000004090085a7 */ /* 0x000e64000800007f */
[----:B-1----:R-:W-:Y:S05]  /*b990*/  @!P0 BRA `(.L_x_309) ;  /* 0xfffffffc00f08947 */ /* 0x002fea000383ffff */
[----:B------:R-:W-:Y:S05]  /*b9a0*/  BRA `(.L_x_325) ;  /* 0xfffffff800687947 */ /* 0x000fea000383ffff */
.L_x_310:
[----:B0-----:R0:W1:Y:S02]  /*b9b0*/  SYNCS.PHASECHK.TRANS64.TRYWAIT P0, [R6+URZ], R5 ;  /* 0x00000005060075a7 */ /* 0x001064000800017f */
[----:B-1----:R-:W-:Y:S05]  /*b9c0*/  @!P0 NANOSLEEP.SYNCS 0x989680 ;  /* 0x009896800000895d */ /* 0x002fea0003900000 */
[----:B------:R-:W1:Y:S02]  /*b9d0*/  @!P0 SYNCS.PHASECHK.TRANS64 P0, [R6+URZ], R5 ;  /* 0x00000005060085a7 */ /* 0x000e64000800007f */
[----:B-1----:R-:W-:Y:S05]  /*b9e0*/  @!P0 BRA `(.L_x_310) ;  /* 0xfffffffc00f08947 */ /* 0x002fea000383ffff */
[----:B------:R-:W-:Y:S05]  /*b9f0*/  BRA `(.L_x_326) ;  /* 0xfffffff800787947 */ /* 0x000fea000383ffff */
.L_x_311:
[----:B0-----:R0:W1:Y:S02]  /*ba00*/  SYNCS.PHASECHK.TRANS64.TRYWAIT P0, [R9+URZ], R4 ;  /* 0x00000004090075a7 */ /* 0x001064000800017f */
[----:B-1----:R-:W-:Y:S05]  /*ba10*/  @!P0 NANOSLEEP.SYNCS 0x989680 ;  /* 0x009896800000895d */ /* 0x002fea0003900000 */
[----:B------:R-:W1:Y:S02]  /*ba20*/  @!P0 SYNCS.PHASECHK.TRANS64 P0, [R9+URZ], R4 ;  /* 0x00000004090085a7 */ /* 0x000e64000800007f */
[----:B-1----:R-:W-:Y:S05]  /*ba30*/  @!P0 BRA `(.L_x_311) ;  /* 0xfffffffc00f08947 */ /* 0x002fea000383ffff */
[----:B------:R-:W-:Y:S05]  /*ba40*/  BRA `(.L_x_327) ;  /* 0xfffffff800887947 */ /* 0x000fea000383ffff */
.L_x_312:
[----:B0-----:R0:W1:Y:S02]  /*ba50*/  SYNCS.PHASECHK.TRANS64.TRYWAIT P0, [R6+URZ], R5 ;  /* 0x00000005060075a7 */ /* 0x001064000800017f */
[----:B-1----:R-:W-:Y:S05]  /*ba60*/  @!P0 NANOSLEEP.SYNCS 0x989680 ;  /* 0x009896800000895d */ /* 0x002fea0003900000 */
[----:B------:R-:W1:Y:S02]  /*ba70*/  @!P0 SYNCS.PHASECHK.TRANS64 P0, [R6+URZ], R5 ;  /* 0x00000005060085a7 */ /* 0x000e64000800007f */
[----:B-1----:R-:W-:Y:S05]  /*ba80*/  @!P0 BRA `(.L_x_312) ;  /* 0xfffffffc00f08947 */ /* 0x002fea000383ffff */
[----:B------:R-:W-:Y:S05]  /*ba90*/  BRA `(.L_x_328) ;  /* 0xfffffff800987947 */ /* 0x000fea000383ffff */
.L_x_313:
[----:B0-----:R0:W1:Y:S02]  /*baa0*/  SYNCS.PHASECHK.TRANS64.TRYWAIT P0, [R9+URZ], R4 ;  /* 0x00000004090075a7 */ /* 0x001064000800017f */
[----:B-1----:R-:W-:Y:S05]  /*bab0*/  @!P0 NANOSLEEP.SYNCS 0x989680 ;  /* 0x009896800000895d */ /* 0x002fea0003900000 */
[----:B------:R-:W1:Y:S02]  /*bac0*/  @!P0 SYNCS.PHASECHK.TRANS64 P0, [R9+URZ], R4 ;  /* 0x00000004090085a7 */ /* 0x000e64000800007f */
[----:B-1----:R-:W-:Y:S05]  /*bad0*/  @!P0 BRA `(.L_x_313) ;  /* 0xfffffffc00f08947 */ /* 0x002fea000383ffff */
[----:B------:R-:W-:Y:S05]  /*bae0*/  BRA `(.L_x_329) ;  /* 0xfffffff800a87947 */ /* 0x000fea000383ffff */
.L_x_314:
[----:B0-----:R0:W1:Y:S02]  /*baf0*/  SYNCS.PHASECHK.TRANS64.TRYWAIT P0, [R6+URZ], R5 ;  /* 0x00000005060075a7 */ /* 0x001064000800017f */
[----:B-1----:R-:W-:Y:S05]  /*bb00*/  @!P0 NANOSLEEP.SYNCS 0x989680 ;  /* 0x009896800000895d */ /* 0x002fea0003900000 */
[----:B------:R-:W1:Y:S02]  /*bb10*/  @!P0 SYNCS.PHASECHK.TRANS64 P0, [R6+URZ], R5 ;  /* 0x00000005060085a7 */ /* 0x000e64000800007f */
[----:B-1----:R-:W-:Y:S05]  /*bb20*/  @!P0 BRA `(.L_x_314) ;  /* 0xfffffffc00f08947 */ /* 0x002fea000383ffff */
[----:B------:R-:W-:Y:S05]  /*bb30*/  BRA `(.L_x_330) ;  /* 0xfffffff800b87947 */ /* 0x000fea000383ffff */
.L_x_315:
[----:B-1----:R1:W2:Y:S02]  /*bb40*/  SYNCS.PHASECHK.TRANS64.TRYWAIT P0, [R9+URZ], R4 ;  /* 0x00000004090075a7 */ /* 0x0022a4000800017f */
[----:B--2---:R-:W-:Y:S05]  /*bb50*/  @!P0 NANOSLEEP.SYNCS 0x989680 ;  /* 0x009896800000895d */ /* 0x004fea0003900000 */
[----:B------:R-:W2:Y:S02]  /*bb60*/  @!P0 SYNCS.PHASECHK.TRANS64 P0, [R9+URZ], R4 ;  /* 0x00000004090085a7 */ /* 0x000ea4000800007f */
[----:B--2---:R-:W-:Y:S05]  /*bb70*/  @!P0 BRA `(.L_x_315) ;  /* 0xfffffffc00f08947 */ /* 0x004fea000383ffff */
[----:B------:R-:W-:Y:S05]  /*bb80*/  BRA `(.L_x_331) ;  /* 0xfffffff800c07947 */ /* 0x000fea000383ffff */
.L_x_332:
[----:B------:R-:W-:-:S00]  /*bb90*/  BRA `(.L_x_332) ;  /* 0xfffffffc00fc7947 */ /* 0x000fc0000383ffff */
[----:B------:R-:W-:-:S00]  /*bba0*/  NOP ;  /* 0x0000000000007918 */ /* 0x000fc00000000000 */
        /* <DEDUP_REMOVED lines=13> */
.L_x_333:


//--------------------- .nv.global.init           --------------------------
	.section	.nv.global.init,"aw",@progbits
.nv.global.init:
	.type		$str$22,@object
	.size		$str$22,($str$23 - $str$22)
$str$22:
        /*0000*/ 	.byte	0x6b, 0x5f, 0x74, 0x69, 0x6c, 0x65, 0x5f, 0x63, 0x6f, 0x75, 0x6e, 0x74, 0x20, 0x3e, 0x3d, 0x20
        /*0010*/ 	.byte	0x31, 0x00
	.type		$str$23,@object
	.size		$str$23,(__unnamed_1 - $str$23)
$str$23:
        /*0012*/ 	.byte	0x2f, 0x74, 0x6d, 0x70, 0x2f, 0x63, 0x75, 0x74, 0x6c, 0x61, 0x73, 0x73, 0x5f, 0x73, 0x77, 0x65
        /*0022*/ 	.byte	0x65, 0x70, 0x5f, 0x73, 0x72, 0x63, 0x2f, 0x69, 0x6e, 0x63, 0x6c, 0x75, 0x64, 0x65, 0x2f, 0x63
        /*0032*/ 	.byte	0x75, 0x74, 0x6c, 0x61, 0x73, 0x73, 0x2f, 0x67, 0x65, 0x6d, 0x6d, 0x2f, 0x63, 0x6f, 0x6c, 0x6c
        /*0042*/ 	.byte	0x65, 0x63, 0x74, 0x69, 0x76, 0x65, 0x2f, 0x73, 0x6d, 0x39, 0x30, 0x5f, 0x6d, 0x6d, 0x61, 0x5f
        /*0052*/ 	.byte	0x74, 0x6d, 0x61, 0x5f, 0x67, 0x6d, 0x6d, 0x61, 0x5f, 0x73, 0x73, 0x5f, 0x77, 0x61, 0x72, 0x70
        /*0062*/ 	.byte	0x73, 0x70, 0x65, 0x63, 0x69, 0x61, 0x6c, 0x69, 0x7a, 0x65, 0x64, 0x2e, 0x68, 0x70, 0x70, 0x00
	.type		__unnamed_1,@object
	.size		__unnamed_1,(.L_0 - __unnamed_1)
__unnamed_1:
        /*0072*/ 	.byte	0x76, 0x6f, 0x69, 0x64, 0x20, 0x63, 0x75, 0x74, 0x6c, 0x61, 0x73, 0x73, 0x3a, 0x3a, 0x67, 0x65
        /* <DEDUP_REMOVED lines=179> */
        /*0bb2*/ 	.byte	0x3a, 0x3a, 0x69, 0x64, 0x65, 0x6e, 0x74, 0x69, 0x74, 0x79, 0x5d, 0x00
.L_0:


//--------------------- .nv.shared._ZN7cutlass13device_kernelINS_4gemm6kernel13GemmUniversalIN4cute5tupleIJiiiiEEENS1_10collective13CollectiveMmaINS1_34MainloopSm90TmaGmmaWarpSpecializedILi9ENS5_IJNS4_1CILi1EEESB_SB_EEENS1_35KernelTmaWarpSpecializedCooperativeEEENS5_IJNSA_ILi128EEENSA_ILi256EEENSA_ILi32EEEEEENS_6half_tENS5_IJlSB_lEEESJ_SK_NS4_8TiledMMAINS4_8MMA_AtomIJNS4_4SM904GMMA26MMA_64x256x16_F32F16F16_SSILNSO_5MajorE0ELSQ_0ELNSO_7ScaleInE1ELSR_1EEEEEENS4_6LayoutINS5_IJNSA_ILi2EEESB_SB_EEENS5_IJSB_NSA_ILi0EEESX_EEEEENS5_IJNS4_10UnderscoreES10_S10_EEEEENS4_13SM90_TMA_LOADENS4_14ComposedLayoutINS4_7SwizzleILi2ELi4ELi3EEENS4_18smem_ptr_flag_bitsILi16EEENSU_INS5_IJNSA_ILi8EEESH_EEENS5_IJSH_SB_EEEEEEEvNS4_8identityES13_S1D_vS1E_EENS_8epilogue10collective6detail29Sm90TmaWarpSpecializedAdapterINS1H_15DefaultEpilogueISJ_SK_SK_NS1G_6thread17LinearCombinationISJ_Li1EffLNS1L_9ScaleType4KindE0ELNS_15FloatRoundStyleE2ESJ_EENS1_15EpilogueDefaultEEEEEvvEEEEvNT_6ParamsE --------------------------
	.section	.nv.shared._ZN7cutlass13device_kernelINS_4gemm6kernel13GemmUniversalIN4cute5tupleIJiiiiEEENS1_10collective13CollectiveMmaINS1_34MainloopSm90TmaGmmaWarpSpecializedILi9ENS5_IJNS4_1CILi1EEESB_SB_EEENS1_35KernelTmaWarpSpecializedCooperativeEEENS5_IJNSA_ILi128EEENSA_ILi256EEENSA_ILi32EEEEEENS_6half_tENS5_IJlSB_lEEESJ_SK_NS4_8TiledMMAINS4_8MMA_AtomIJNS4_4SM904GMMA26MMA_64x256x16_F32F16F16_SSILNSO_5MajorE0ELSQ_0ELNSO_7ScaleInE1ELSR_1EEEEEENS4_6LayoutINS5_IJNSA_ILi2EEESB_SB_EEENS5_IJSB_NSA_ILi0EEESX_EEEEENS5_IJNS4_10UnderscoreES10_S10_EEEEENS4_13SM90_TMA_LOADENS4_14ComposedLayoutINS4_7SwizzleILi2ELi4ELi3EEENS4_18smem_ptr_flag_bitsILi16EEENSU_INS5_IJNSA_ILi8EEESH_EEENS5_IJSH_SB_EEEEEEEvNS4_8identityES13_S1D_vS1E_EENS_8epilogue10collective6detail29Sm90TmaWarpSpecializedAdapterINS1H_15DefaultEpilogueISJ_SK_SK_NS1G_6thread17LinearCombinationISJ_Li1EffLNS1L_9ScaleType4KindE0ELNS_15FloatRoundStyleE2ESJ_EENS1_15EpilogueDefaultEEEEEvvEEEEvNT_6ParamsE,"aw",@nobits
	.sectionflags	@""
	.align	16
	.zero		1024


//--------------------- .nv.shared.reserved.0     --------------------------
	.section	.nv.shared.reserved.0,"aw",@nobits
	.weak		__nv_reservedSMEM_offset_0_alias
	.size		__nv_reservedSMEM_offset_0_alias, 0, 0
	.other		__nv_reservedSMEM_offset_0_alias,@"STO_CUDA_RESERVED_SHARED STV_DEFAULT"
__nv_reservedSMEM_offset_0_alias:
	.zero		0


//--------------------- .nv.global                --------------------------
	.section	.nv.global,"aw",@nobits
.nv.global:
	.type		_ZN39_INTERNAL_1aae5860_4_k_cu_2ddf51a4_26714cute1_E,@object
	.size		_ZN39_INTERNAL_1aae5860_4_k_cu_2ddf51a4_26714cute1_E,(_ZN39_INTERNAL_1aae5860_4_k_cu_2ddf51a4_26714cuda3std3__45__cpo6cbeginE - _ZN39_INTERNAL_1aae5860_4_k_cu_2ddf51a4_26714cute1_E)
_ZN39_INTERNAL_1aae5860_4_k_cu_2ddf51a4_26714cute1_E:
	.zero		1
	.type		_ZN39_INTERNAL_1aae5860_4_k_cu_2ddf51a4_26714cuda3std3__45__cpo6cbeginE,@object
	.size		_ZN39_INTERNAL_1aae5860_4_k_cu_2ddf51a4_26714cuda3std3__45__cpo6cbeginE,(_ZN39_INTERNAL_1aae5860_4_k_cu_2ddf51a4_26714cuda3std3__48in_placeE - _ZN39_INTERNAL_1aae5860_4_k_cu_2ddf51a4_26714cuda3std3__45__cpo6cbeginE)
_ZN39_INTERNAL_1aae5860_4_k_cu_2ddf51a4_26714cuda3std3__45__cpo6cbeginE:
	.zero		1
	.type		_ZN39_INTERNAL_1aae5860_4_k_cu_2ddf51a4_26714cuda3std3__48in_placeE,@object
	.size		_ZN39_INTERNAL_1aae5860_4_k_cu_2ddf51a4_26714cuda3std3__48in_placeE,(_ZN39_INTERNAL_1aae5860_4_k_cu_2ddf51a4_26714cuda3std6ranges3__45__cpo9iter_moveE - _ZN39_INTERNAL_1aae5860_4_k_cu_2ddf51a4_26714cuda3std3__48in_placeE)
_ZN39_INTERNAL_1aae5860_4_k_cu_2ddf51a4_26714cuda3std3__48in_placeE:
	.zero		1
	.type		_ZN39_INTERNAL_1aae5860_4_k_cu_2ddf51a4_26714cuda3std6ranges3__45__cpo9iter_moveE,@object
	.size		_ZN39_INTERNAL_1aae5860_4_k_cu_2ddf51a4_26714cuda3std6ranges3__45__cpo9iter_moveE,(_ZN39_INTERNAL_1aae5860_4_k_cu_2ddf51a4_26714cuda3std3__45__cpo5beginE - _ZN39_INTERNAL_1aae5860_4_k_cu_2ddf51a4_26714cuda3std6ranges3__45__cpo9iter_moveE)
_ZN39_INTERNAL_1aae5860_4_k_cu_2ddf51a4_26714cuda3std6ranges3__45__cpo9iter_moveE:
	.zero		1
	.type		_ZN39_INTERNAL_1aae5860_4_k_cu_2ddf51a4_26714cuda3std3__45__cpo5beginE,@object
	.size		_ZN39_INTERNAL_1aae5860_4_k_cu_2ddf51a4_26714cuda3std3__45__cpo5beginE,(_ZN39_INTERNAL_1aae5860_4_k_cu_2ddf51a4_26714cuda3std3__441_GLOBAL__N__1aae5860_4_k_cu_2ddf51a4_26716ignoreE - _ZN39_INTERNAL_1aae5860_4_k_cu_2ddf51a4_26714cuda3std3__45__cpo5beginE)
_ZN39_INTERNAL_1aae5860_4_k_cu_2ddf51a4_26714cuda3std3__45__cpo5beginE:
	.zero		1
	.type		_ZN39_INTERNAL_1aae5860_4_k_cu_2ddf51a4_26714cuda3std3__441_GLOBAL__N__1aae5860_4_k_cu_2ddf51a4_26716ignoreE,@object
	.size		_ZN39_INTERNAL_1aae5860_4_k_cu_2ddf51a4_26714cuda3std3__441_GLOBAL__N__1aae5860_4_k_cu_2ddf51a4_26716ignoreE,(_ZN39_INTERNAL_1aae5860_4_k_cu_2ddf51a4_26714cute7productE - _ZN39_INTERNAL_1aae5860_4_k_cu_2ddf51a4_26714cuda3std3__441_GLOBAL__N__1aae5860_4_k_cu_2ddf51a4_26716ignoreE)
_ZN39_INTERNAL_1aae5860_4_k_cu_2ddf51a4_26714cuda3std3__441_GLOBAL__N__1aae5860_4_k_cu_2ddf51a4_26716ignoreE:
	.zero		1
	.type		_ZN39_INTERNAL_1aae5860_4_k_cu_2ddf51a4_26714cute7productE,@object
	.size		_ZN39_INTERNAL_1aae5860_4_k_cu_2ddf51a4_26714cute7productE,(_ZN39_INTERNAL_1aae5860_4_k_cu_2ddf51a4_26714cuda3std3__45__cpo3endE - _ZN39_INTERNAL_1aae5860_4_k_cu_2ddf51a4_26714cute7productE)
_ZN39_INTERNAL_1aae5860_4_k_cu_2ddf51a4_26714cute7productE:
	.zero		1
	.type		_ZN39_INTERNAL_1aae5860_4_k_cu_2ddf51a4_26714cuda3std3__45__cpo3endE,@object
	.size		_ZN39_INTERNAL_1aae5860_4_k_cu_2ddf51a4_26714cuda3std3__45__cpo3endE,(_ZN39_INTERNAL_1aae5860_4_k_cu_2ddf51a4_26714cuda3std3__419piecewise_constructE - _ZN39_INTERNAL_1aae5860_4_k_cu_2ddf51a4_26714cuda3std3__45__cpo3endE)
_ZN39_INTERNAL_1aae5860_4_k_cu_2ddf51a4_26714cuda3std3__45__cpo3endE:
	.zero		1
	.type		_ZN39_INTERNAL_1aae5860_4_k_cu_2ddf51a4_26714cuda3std3__419piecewise_constructE,@object
	.size		_ZN39_INTERNAL_1aae5860_4_k_cu_2ddf51a4_26714cuda3std3__419piecewise_constructE,(_ZN39_INTERNAL_1aae5860_4_k_cu_2ddf51a4_26714cuda3std3__45__cpo4cendE - _ZN39_INTERNAL_1aae5860_4_k_cu_2ddf51a4_26714cuda3std3__419piecewise_constructE)
_ZN39_INTERNAL_1aae5860_4_k_cu_2ddf51a4_26714cuda3std3__419piecewise_constructE:
	.zero		1
	.type		_ZN39_INTERNAL_1aae5860_4_k_cu_2ddf51a4_26714cuda3std3__45__cpo4cendE,@object
	.size		_ZN39_INTERNAL_1aae5860_4_k_cu_2ddf51a4_26714cuda3std3__45__cpo4cendE,(_ZN39_INTERNAL_1aae5860_4_k_cu_2ddf51a4_26714cuda3std6ranges3__45__cpo4swapE - _ZN39_INTERNAL_1aae5860_4_k_cu_2ddf51a4_26714cuda3std3__45__cpo4cendE)
_ZN39_INTERNAL_1aae5860_4_k_cu_2ddf51a4_26714cuda3std3__45__cpo4cendE:
	.zero		1
	.type		_ZN39_INTERNAL_1aae5860_4_k_cu_2ddf51a4_26714cuda3std6ranges3__45__cpo4swapE,@object
	.size		_ZN39_INTERNAL_1aae5860_4_k_cu_2ddf51a4_26714cuda3std6ranges3__45__cpo4swapE,(.L_8 - _ZN39_INTERNAL_1aae5860_4_k_cu_2ddf51a4_26714cuda3std6ranges3__45__cpo4swapE)
_ZN39_INTERNAL_1aae5860_4_k_cu_2ddf51a4_26714cuda3std6ranges3__45__cpo4swapE:
	.zero		1
.L_8:


//--------------------- .nv.constant0._ZN7cutlass13device_kernelINS_4gemm6kernel13GemmUniversalIN4cute5tupleIJiiiiEEENS1_10collective13CollectiveMmaINS1_34MainloopSm90TmaGmmaWarpSpecializedILi9ENS5_IJNS4_1CILi1EEESB_SB_EEENS1_35KernelTmaWarpSpecializedCooperativeEEENS5_IJNSA_ILi128EEENSA_ILi256EEENSA_ILi32EEEEEENS_6half_tENS5_IJlSB_lEEESJ_SK_NS4_8TiledMMAINS4_8MMA_AtomIJNS4_4SM904GMMA26MMA_64x256x16_F32F16F16_SSILNSO_5MajorE0ELSQ_0ELNSO_7ScaleInE1ELSR_1EEEEEENS4_6LayoutINS5_IJNSA_ILi2EEESB_SB_EEENS5_IJSB_NSA_ILi0EEESX_EEEEENS5_IJNS4_10UnderscoreES10_S10_EEEEENS4_13SM90_TMA_LOADENS4_14ComposedLayoutINS4_7SwizzleILi2ELi4ELi3EEENS4_18smem_ptr_flag_bitsILi16EEENSU_INS5_IJNSA_ILi8EEESH_EEENS5_IJSH_SB_EEEEEEEvNS4_8identityES13_S1D_vS1E_EENS_8epilogue10collective6detail29Sm90TmaWarpSpecializedAdapterINS1H_15DefaultEpilogueISJ_SK_SK_NS1G_6thread17LinearCombinationISJ_Li1EffLNS1L_9ScaleType4KindE0ELNS_15FloatRoundStyleE2ESJ_EENS1_15EpilogueDefaultEEEEEvvEEEEvNT_6ParamsE --------------------------
	.section	.nv.constant0._ZN7cutlass13device_kernelINS_4gemm6kernel13GemmUniversalIN4cute5tupleIJiiiiEEENS1_10collective13CollectiveMmaINS1_34MainloopSm90TmaGmmaWarpSpecializedILi9ENS5_IJNS4_1CILi1EEESB_SB_EEENS1_35KernelTmaWarpSpecializedCooperativeEEENS5_IJNSA_ILi128EEENSA_ILi256EEENSA_ILi32EEEEEENS_6half_tENS5_IJlSB_lEEESJ_SK_NS4_8TiledMMAINS4_8MMA_AtomIJNS4_4SM904GMMA26MMA_64x256x16_F32F16F16_SSILNSO_5MajorE0ELSQ_0ELNSO_7ScaleInE1ELSR_1EEEEEENS4_6LayoutINS5_IJNSA_ILi2EEESB_SB_EEENS5_IJSB_NSA_ILi0EEESX_EEEEENS5_IJNS4_10UnderscoreES10_S10_EEEEENS4_13SM90_TMA_LOADENS4_14ComposedLayoutINS4_7SwizzleILi2ELi4ELi3EEENS4_18smem_ptr_flag_bitsILi16EEENSU_INS5_IJNSA_ILi8EEESH_EEENS5_IJSH_SB_EEEEEEEvNS4_8identityES13_S1D_vS1E_EENS_8epilogue10collective6detail29Sm90TmaWarpSpecializedAdapterINS1H_15DefaultEpilogueISJ_SK_SK_NS1G_6thread17LinearCombinationISJ_Li1EffLNS1L_9ScaleType4KindE0ELNS_15FloatRoundStyleE2ESJ_EENS1_15EpilogueDefaultEEEEEvvEEEEvNT_6ParamsE,"a",@progbits
	.sectionflags	@""
	.align	4
.nv.constant0._ZN7cutlass13device_kernelINS_4gemm6kernel13GemmUniversalIN4cute5tupleIJiiiiEEENS1_10collective13CollectiveMmaINS1_34MainloopSm90TmaGmmaWarpSpecializedILi9ENS5_IJNS4_1CILi1EEESB_SB_EEENS1_35KernelTmaWarpSpecializedCooperativeEEENS5_IJNSA_ILi128EEENSA_ILi256EEENSA_ILi32EEEEEENS_6half_tENS5_IJlSB_lEEESJ_SK_NS4_8TiledMMAINS4_8MMA_AtomIJNS4_4SM904GMMA26MMA_64x256x16_F32F16F16_SSILNSO_5MajorE0ELSQ_0ELNSO_7ScaleInE1ELSR_1EEEEEENS4_6LayoutINS5_IJNSA_ILi2EEESB_SB_EEENS5_IJSB_NSA_ILi0EEESX_EEEEENS5_IJNS4_10UnderscoreES10_S10_EEEEENS4_13SM90_TMA_LOADENS4_14ComposedLayoutINS4_7SwizzleILi2ELi4ELi3EEENS4_18smem_ptr_flag_bitsILi16EEENSU_INS5_IJNSA_ILi8EEESH_EEENS5_IJSH_SB_EEEEEEEvNS4_8identityES13_S1D_vS1E_EENS_8epilogue10collective6detail29Sm90TmaWarpSpecializedAdapterINS1H_15DefaultEpilogueISJ_SK_SK_NS1G_6thread17LinearCombinationISJ_Li1EffLNS1L_9ScaleType4KindE0ELNS_15FloatRoundStyleE2ESJ_EENS1_15EpilogueDefaultEEEEEvvEEEEvNT_6ParamsE:
	.zero		1664


//--------------------- SYMBOLS --------------------------

	.type		.nv.reservedSmem.offset0,@object
	.size		.nv.reservedSmem.offset0,0x4
	.type		__assertfail,@function
